// auto-generated by cutlass_sweep.gemm — config: {"arch": "sm_100", "cluster_m": 2, "cluster_n": 2, "dtype": "e5m2", "dtype_b": "e5m2", "layout": "nt", "stages": 0, "tile_k": 32, "tile_m": 256, "tile_n": 64}
#include "cutlass/cutlass.h"
#include "cutlass/gemm/collective/collective_builder.hpp"
#include "cutlass/gemm/device/gemm_universal_adapter.h"
#include "cutlass/gemm/kernel/gemm_universal.hpp"
#include "cutlass/epilogue/collective/collective_builder.hpp"

using ElemA = cutlass::float_e5m2_t;
using ElemB = cutlass::float_e5m2_t;
using ElemCD = cutlass::float_e5m2_t;
using Acc  = float;
using TileShape    = cute::Shape<cute::_256, cute::_64, cute::_32>;
using ClusterShape = cute::Shape<cute::_2, cute::_2, cute::_1>;

using CollectiveEpilogue = typename cutlass::epilogue::collective::CollectiveBuilder<
    cutlass::arch::Sm100, cutlass::arch::OpClassTensorOp,
    TileShape, ClusterShape,
    cutlass::epilogue::collective::EpilogueTileAuto,
    Acc, Acc,
    ElemCD, cutlass::layout::RowMajor, 128 / cutlass::sizeof_bits<ElemCD>::value,
    ElemCD, cutlass::layout::RowMajor, 128 / cutlass::sizeof_bits<ElemCD>::value,
    cutlass::epilogue::collective::EpilogueScheduleAuto
  >::CollectiveOp;

using CollectiveMainloop = typename cutlass::gemm::collective::CollectiveBuilder<
    cutlass::arch::Sm100, cutlass::arch::OpClassTensorOp,
    ElemA, cutlass::layout::RowMajor, 128 / cutlass::sizeof_bits<ElemA>::value,
    ElemB, cutlass::layout::ColumnMajor, 128 / cutlass::sizeof_bits<ElemB>::value,
    Acc,
    TileShape, ClusterShape,
    cutlass::gemm::collective::StageCountAutoCarveout<static_cast<int>(sizeof(typename CollectiveEpilogue::SharedStorage))>,
    cutlass::gemm::collective::KernelScheduleAuto
  >::CollectiveOp;

using GemmKernel = cutlass::gemm::kernel::GemmUniversal<
    cute::Shape<int,int,int,int>,
    CollectiveMainloop,
    CollectiveEpilogue
>;
using Gemm = cutlass::gemm::device::GemmUniversalAdapter<GemmKernel>;

// Force the device kernel symbol into the cubin without needing a host main.
auto* _anchor = &cutlass::device_kernel<GemmKernel>;


// ===== COMPILED SASS (sm_100a) =====

	.target	sm_100a

	.elftype	@"ET_EXEC"


//--------------------- .note.nv.tkinfo           --------------------------
	.section	.note.nv.tkinfo,"",@"SHT_NOTE"
	.sectionflags	@"SHF_NOTE_NV_TKINFO"
	.tkinfo
        /*0018*/ 	.word	0x00000002
        /*0030*/ 	.string	""
        /*0030*/ 	.string	"ptxas"
        /*0030*/ 	.string	"Cuda compilation tools, release 13.0, V13.0.88"
        /*0030*/ 	.string	"Build cuda_13.0.r13.0/compiler.36424714_0"
        /*0030*/ 	.string	"-arch sm_100a -m 64 "



//--------------------- .note.nv.cuinfo           --------------------------
	.section	.note.nv.cuinfo,"",@"SHT_NOTE"
	.sectionflags	@"SHF_NOTE_NV_CUINFO"
        /*0018*/ 	.short	0x0002
        /*001a*/ 	.short	0x0064
        /*001c*/ 	.short	0x0082
	.zero		2


//--------------------- .nv.info                  --------------------------
	.section	.nv.info,"",@"SHT_CUDA_INFO"
	.align	4


	//----- nvinfo : EIATTR_REGCOUNT
	.align		4
        /*0000*/ 	.byte	0x04, 0x2f
        /*0002*/ 	.short	(.L_19 - .L_18)
	.align		4
.L_18:
        /*0004*/ 	.word	index@(_ZN7cutlass13device_kernelINS_4gemm6kernel13GemmUniversalIN4cute5tupleIJiiiiEEENS1_10collective13CollectiveMmaINS1_35MainloopSm100TmaUmmaWarpSpecializedILi41ELi2ELi4ENS5_IJNS4_1CILi2EEESB_NSA_ILi1EEEEEEEENS5_IJNSA_ILi256EEENSA_ILi64EEENSA_ILi32EEEEEENS_12float_e5m2_tENS5_IJlSC_lEEESJ_SK_NS4_8TiledMMAINS4_8MMA_AtomIJNS4_10MMA_TraitsINS4_25SM100_MMA_F8F6F4_2x1SM_SSEJSJ_SJ_fSF_SG_NS4_17integral_constantINS4_4UMMA5MajorELSR_0EEESS_NSP_INSQ_7ScaleInELST_0EEESU_EEEEEENS4_6LayoutINS5_IJSC_SC_SC_EEENS5_IJNSA_ILi0EEESZ_SZ_EEEEENS5_IJNS4_10UnderscoreES12_S12_EEEEENS4_28SM100_TMA_2SM_LOAD_MULTICASTENS4_14ComposedLayoutINS4_7SwizzleILi1ELi4ELi3EEENS4_18smem_ptr_flag_bitsILi8EEENSX_INS5_IJNSA_ILi8EEESH_EEENS5_IJSH_SC_EEEEEEEvNS4_8identityENS4_18SM100_TMA_2SM_LOADES1F_vS1G_EENS_8epilogue10collective18CollectiveEpilogueINS1J_23Sm100TmaWarpSpecializedILi1ELi1ELi64ELb0ELb0EEEJNS5_IJNSA_ILi128EEESG_SH_EEENS5_IJNSX_IS1O_SC_EENSX_ISG_SC_EEEEESJ_SK_SJ_SK_NS1J_6fusion15FusionCallbacksIS1N_NS1T_17LinearCombinationISJ_fSJ_fLNS_15FloatRoundStyleE2EEES1P_S1S_JEEENS4_5SM1004TMEM4LOAD26SM100_TMEM_LOAD_32dp32b64xENS4_13SM90_TMA_LOADENS16_INS17_ILi2ELi4ELi3EEES1A_NSX_INS5_IJS1B_SG_EEENS5_IJSG_SC_EEEEEEENS4_39AutoVectorizingCopyWithAssumedAlignmentILi128EEENS4_14SM90_TMA_STOREES28_S2A_S2A_EEEvvEEEEvNT_6ParamsE)
        /*0008*/ 	.word	0x0000009a


	//----- nvinfo : EIATTR_FRAME_SIZE
	.align		4
.L_19:
        /*000c*/ 	.byte	0x04, 0x11
        /*000e*/ 	.short	(.L_21 - .L_20)
	.align		4
.L_20:
        /*0010*/ 	.word	index@($__internal_2_$__cuda_sm10x_tcgen05_guardrail_trap_unallocated_columns_being_dealloced)
        /*0014*/ 	.word	0x00000000


	//----- nvinfo : EIATTR_FRAME_SIZE
	.align		4
.L_21:
        /*0018*/ 	.byte	0x04, 0x11
        /*001a*/ 	.short	(.L_23 - .L_22)
	.align		4
.L_22:
        /*001c*/ 	.word	index@($__internal_1_$__cuda_sm10x_tcgen05_guardrail_trap_phase_invalid_during_alloc)
        /*0020*/ 	.word	0x00000000


	//----- nvinfo : EIATTR_FRAME_SIZE
	.align		4
.L_23:
        /*0024*/ 	.byte	0x04, 0x11
        /*0026*/ 	.short	(.L_25 - .L_24)
	.align		4
.L_24:
        /*0028*/ 	.word	index@($__internal_0_$__cuda_sm10x_tcgen05_guardrail_trap_col_being_dealloced_not_returned_by_alloc)
        /*002c*/ 	.word	0x00000000


	//----- nvinfo : EIATTR_FRAME_SIZE
	.align		4
.L_25:
        /*0030*/ 	.byte	0x04, 0x11
        /*0032*/ 	.short	(.L_27 - .L_26)
	.align		4
.L_26:
        /*0034*/ 	.word	index@(_ZN7cutlass13device_kernelINS_4gemm6kernel13GemmUniversalIN4cute5tupleIJiiiiEEENS1_10collective13CollectiveMmaINS1_35MainloopSm100TmaUmmaWarpSpecializedILi41ELi2ELi4ENS5_IJNS4_1CILi2EEESB_NSA_ILi1EEEEEEEENS5_IJNSA_ILi256EEENSA_ILi64EEENSA_ILi32EEEEEENS_12float_e5m2_tENS5_IJlSC_lEEESJ_SK_NS4_8TiledMMAINS4_8MMA_AtomIJNS4_10MMA_TraitsINS4_25SM100_MMA_F8F6F4_2x1SM_SSEJSJ_SJ_fSF_SG_NS4_17integral_constantINS4_4UMMA5MajorELSR_0EEESS_NSP_INSQ_7ScaleInELST_0EEESU_EEEEEENS4_6LayoutINS5_IJSC_SC_SC_EEENS5_IJNSA_ILi0EEESZ_SZ_EEEEENS5_IJNS4_10UnderscoreES12_S12_EEEEENS4_28SM100_TMA_2SM_LOAD_MULTICASTENS4_14ComposedLayoutINS4_7SwizzleILi1ELi4ELi3EEENS4_18smem_ptr_flag_bitsILi8EEENSX_INS5_IJNSA_ILi8EEESH_EEENS5_IJSH_SC_EEEEEEEvNS4_8identityENS4_18SM100_TMA_2SM_LOADES1F_vS1G_EENS_8epilogue10collective18CollectiveEpilogueINS1J_23Sm100TmaWarpSpecializedILi1ELi1ELi64ELb0ELb0EEEJNS5_IJNSA_ILi128EEESG_SH_EEENS5_IJNSX_IS1O_SC_EENSX_ISG_SC_EEEEESJ_SK_SJ_SK_NS1J_6fusion15FusionCallbacksIS1N_NS1T_17LinearCombinationISJ_fSJ_fLNS_15FloatRoundStyleE2EEES1P_S1S_JEEENS4_5SM1004TMEM4LOAD26SM100_TMEM_LOAD_32dp32b64xENS4_13SM90_TMA_LOADENS16_INS17_ILi2ELi4ELi3EEES1A_NSX_INS5_IJS1B_SG_EEENS5_IJSG_SC_EEEEEEENS4_39AutoVectorizingCopyWithAssumedAlignmentILi128EEENS4_14SM90_TMA_STOREES28_S2A_S2A_EEEvvEEEEvNT_6ParamsE)
        /*0038*/ 	.word	0x00000000


	//----- nvinfo : EIATTR_MIN_STACK_SIZE
	.align		4
.L_27:
        /*003c*/ 	.byte	0x04, 0x12
        /*003e*/ 	.short	(.L_29 - .L_28)
	.align		4
.L_28:
        /*0040*/ 	.word	index@(_ZN7cutlass13device_kernelINS_4gemm6kernel13GemmUniversalIN4cute5tupleIJiiiiEEENS1_10collective13CollectiveMmaINS1_35MainloopSm100TmaUmmaWarpSpecializedILi41ELi2ELi4ENS5_IJNS4_1CILi2EEESB_NSA_ILi1EEEEEEEENS5_IJNSA_ILi256EEENSA_ILi64EEENSA_ILi32EEEEEENS_12float_e5m2_tENS5_IJlSC_lEEESJ_SK_NS4_8TiledMMAINS4_8MMA_AtomIJNS4_10MMA_TraitsINS4_25SM100_MMA_F8F6F4_2x1SM_SSEJSJ_SJ_fSF_SG_NS4_17integral_constantINS4_4UMMA5MajorELSR_0EEESS_NSP_INSQ_7ScaleInELST_0EEESU_EEEEEENS4_6LayoutINS5_IJSC_SC_SC_EEENS5_IJNSA_ILi0EEESZ_SZ_EEEEENS5_IJNS4_10UnderscoreES12_S12_EEEEENS4_28SM100_TMA_2SM_LOAD_MULTICASTENS4_14ComposedLayoutINS4_7SwizzleILi1ELi4ELi3EEENS4_18smem_ptr_flag_bitsILi8EEENSX_INS5_IJNSA_ILi8EEESH_EEENS5_IJSH_SC_EEEEEEEvNS4_8identityENS4_18SM100_TMA_2SM_LOADES1F_vS1G_EENS_8epilogue10collective18CollectiveEpilogueINS1J_23Sm100TmaWarpSpecializedILi1ELi1ELi64ELb0ELb0EEEJNS5_IJNSA_ILi128EEESG_SH_EEENS5_IJNSX_IS1O_SC_EENSX_ISG_SC_EEEEESJ_SK_SJ_SK_NS1J_6fusion15FusionCallbacksIS1N_NS1T_17LinearCombinationISJ_fSJ_fLNS_15FloatRoundStyleE2EEES1P_S1S_JEEENS4_5SM1004TMEM4LOAD26SM100_TMEM_LOAD_32dp32b64xENS4_13SM90_TMA_LOADENS16_INS17_ILi2ELi4ELi3EEES1A_NSX_INS5_IJS1B_SG_EEENS5_IJSG_SC_EEEEEEENS4_39AutoVectorizingCopyWithAssumedAlignmentILi128EEENS4_14SM90_TMA_STOREES28_S2A_S2A_EEEvvEEEEvNT_6ParamsE)
        /*0044*/ 	.word	0x00000000
.L_29:


//--------------------- .nv.compat                --------------------------
	.section	.nv.compat,"",@"SHT_CUDA_COMPAT_INFO"
	.align	4
        /*0000*/ 	.byte	0x02, 0x09, 0x01, 0x00, 0x02, 0x02, 0x02, 0x00, 0x02, 0x05, 0x05, 0x00, 0x03, 0x07, 0x01, 0x01
        /*0010*/ 	.byte	0x02, 0x03, 0x01, 0x00, 0x02, 0x06, 0x01, 0x00, 0x04, 0x0b, 0x08, 0x00, 0x09, 0x00, 0x00, 0x00
        /*0020*/ 	.byte	0x00, 0x00, 0x00, 0x00


//--------------------- .nv.info._ZN7cutlass13device_kernelINS_4gemm6kernel13GemmUniversalIN4cute5tupleIJiiiiEEENS1_10collective13CollectiveMmaINS1_35MainloopSm100TmaUmmaWarpSpecializedILi41ELi2ELi4ENS5_IJNS4_1CILi2EEESB_NSA_ILi1EEEEEEEENS5_IJNSA_ILi256EEENSA_ILi64EEENSA_ILi32EEEEEENS_12float_e5m2_tENS5_IJlSC_lEEESJ_SK_NS4_8TiledMMAINS4_8MMA_AtomIJNS4_10MMA_TraitsINS4_25SM100_MMA_F8F6F4_2x1SM_SSEJSJ_SJ_fSF_SG_NS4_17integral_constantINS4_4UMMA5MajorELSR_0EEESS_NSP_INSQ_7ScaleInELST_0EEESU_EEEEEENS4_6LayoutINS5_IJSC_SC_SC_EEENS5_IJNSA_ILi0EEESZ_SZ_EEEEENS5_IJNS4_10UnderscoreES12_S12_EEEEENS4_28SM100_TMA_2SM_LOAD_MULTICASTENS4_14ComposedLayoutINS4_7SwizzleILi1ELi4ELi3EEENS4_18smem_ptr_flag_bitsILi8EEENSX_INS5_IJNSA_ILi8EEESH_EEENS5_IJSH_SC_EEEEEEEvNS4_8identityENS4_18SM100_TMA_2SM_LOADES1F_vS1G_EENS_8epilogue10collective18CollectiveEpilogueINS1J_23Sm100TmaWarpSpecializedILi1ELi1ELi64ELb0ELb0EEEJNS5_IJNSA_ILi128EEESG_SH_EEENS5_IJNSX_IS1O_SC_EENSX_ISG_SC_EEEEESJ_SK_SJ_SK_NS1J_6fusion15FusionCallbacksIS1N_NS1T_17LinearCombinationISJ_fSJ_fLNS_15FloatRoundStyleE2EEES1P_S1S_JEEENS4_5SM1004TMEM4LOAD26SM100_TMEM_LOAD_32dp32b64xENS4_13SM90_TMA_LOADENS16_INS17_ILi2ELi4ELi3EEES1A_NSX_INS5_IJS1B_SG_EEENS5_IJSG_SC_EEEEEEENS4_39AutoVectorizingCopyWithAssumedAlignmentILi128EEENS4_14SM90_TMA_STOREES28_S2A_S2A_EEEvvEEEEvNT_6ParamsE --------------------------
	.section	.nv.info._ZN7cutlass13device_kernelINS_4gemm6kernel13GemmUniversalIN4cute5tupleIJiiiiEEENS1_10collective13CollectiveMmaINS1_35MainloopSm100TmaUmmaWarpSpecializedILi41ELi2ELi4ENS5_IJNS4_1CILi2EEESB_NSA_ILi1EEEEEEEENS5_IJNSA_ILi256EEENSA_ILi64EEENSA_ILi32EEEEEENS_12float_e5m2_tENS5_IJlSC_lEEESJ_SK_NS4_8TiledMMAINS4_8MMA_AtomIJNS4_10MMA_TraitsINS4_25SM100_MMA_F8F6F4_2x1SM_SSEJSJ_SJ_fSF_SG_NS4_17integral_constantINS4_4UMMA5MajorELSR_0EEESS_NSP_INSQ_7ScaleInELST_0EEESU_EEEEEENS4_6LayoutINS5_IJSC_SC_SC_EEENS5_IJNSA_ILi0EEESZ_SZ_EEEEENS5_IJNS4_10UnderscoreES12_S12_EEEEENS4_28SM100_TMA_2SM_LOAD_MULTICASTENS4_14ComposedLayoutINS4_7SwizzleILi1ELi4ELi3EEENS4_18smem_ptr_flag_bitsILi8EEENSX_INS5_IJNSA_ILi8EEESH_EEENS5_IJSH_SC_EEEEEEEvNS4_8identityENS4_18SM100_TMA_2SM_LOADES1F_vS1G_EENS_8epilogue10collective18CollectiveEpilogueINS1J_23Sm100TmaWarpSpecializedILi1ELi1ELi64ELb0ELb0EEEJNS5_IJNSA_ILi128EEESG_SH_EEENS5_IJNSX_IS1O_SC_EENSX_ISG_SC_EEEEESJ_SK_SJ_SK_NS1J_6fusion15FusionCallbacksIS1N_NS1T_17LinearCombinationISJ_fSJ_fLNS_15FloatRoundStyleE2EEES1P_S1S_JEEENS4_5SM1004TMEM4LOAD26SM100_TMEM_LOAD_32dp32b64xENS4_13SM90_TMA_LOADENS16_INS17_ILi2ELi4ELi3EEES1A_NSX_INS5_IJS1B_SG_EEENS5_IJSG_SC_EEEEEEENS4_39AutoVectorizingCopyWithAssumedAlignmentILi128EEENS4_14SM90_TMA_STOREES28_S2A_S2A_EEEvvEEEEvNT_6ParamsE,"",@"SHT_CUDA_INFO"
	.sectionflags	@""
	.align	4


	//----- nvinfo : EIATTR_CUDA_API_VERSION
	.align		4
        /*0000*/ 	.byte	0x04, 0x37
        /*0002*/ 	.short	(.L_31 - .L_30)
.L_30:
        /*0004*/ 	.word	0x00000082


	//----- nvinfo : EIATTR_KPARAM_INFO
	.align		4
.L_31:
        /*0008*/ 	.byte	0x04, 0x17
        /*000a*/ 	.short	(.L_33 - .L_32)
.L_32:
        /*000c*/ 	.word	0x00000000
        /*0010*/ 	.short	0x0000
        /*0012*/ 	.short	0x0000
        /*0014*/ 	.byte	0x00, 0xf0, 0x01, 0x20


	//----- nvinfo : EIATTR_AT_ENTRY_FRAGMENTS
	.align		4
.L_33:
        /*0018*/ 	.byte	0x04, 0x4f
        /*001a*/ 	.short	(.L_35 - .L_34)


	//   ....[0]....
.L_34:
        /*001c*/ 	.word	0x00000007


	//----- nvinfo : EIATTR_RESERVED_SMEM_USED
	.align		4
.L_35:
        /*0020*/ 	.byte	0x01, 0x41
	.zero		2


	//----- nvinfo : EIATTR_SPARSE_MMA_MASK
	.align		4
        /*0024*/ 	.byte	0x03, 0x50
        /*0026*/ 	.short	0x0000


	//----- nvinfo : EIATTR_TCGEN05_2CTA_USED
	.align		4
        /*0028*/ 	.byte	0x01, 0x52
	.zero		2


	//----- nvinfo : EIATTR_MAXREG_COUNT
	.align		4
        /*002c*/ 	.byte	0x03, 0x1b
        /*002e*/ 	.short	0x00ff


	//----- nvinfo : EIATTR_NUM_BARRIERS
	.align		4
        /*0030*/ 	.byte	0x02, 0x4c
        /*0032*/ 	.byte	0x07
	.zero		1


	//----- nvinfo : EIATTR_EXTERNS
	.align		4
        /*0034*/ 	.byte	0x04, 0x0f
        /*0036*/ 	.short	(.L_37 - .L_36)


	//   ....[0]....
	.align		4
.L_36:
        /*0038*/ 	.word	index@(__assertfail)


	//----- nvinfo : EIATTR_MERCURY_ISA_VERSION
	.align		4
.L_37:
        /*003c*/ 	.byte	0x03, 0x5f
        /*003e*/ 	.short	0x0101


	//----- nvinfo : EIATTR_INT_WARP_WIDE_INSTR_OFFSETS
	.align		4
        /*0040*/ 	.byte	0x04, 0x31
        /*0042*/ 	.short	(.L_39 - .L_38)


	//   ....[0]....
.L_38:
        /*0044*/ 	.word	0x00001240


	//   ....[1]....
        /*0048*/ 	.word	0x000012f0


	//   ....[2]....
        /*004c*/ 	.word	0x00005b10


	//   ....[3]....
        /*0050*/ 	.word	0x00005b40


	//   ....[4]....
        /*0054*/ 	.word	0x00005b60


	//   ....[5]....
        /*0058*/ 	.word	0x000066a0


	//   ....[6]....
        /*005c*/ 	.word	0x00006750


	//----- nvinfo : EIATTR_COOP_GROUP_MASK_REGIDS
	.align		4
.L_39:
        /*0060*/ 	.byte	0x04, 0x29
        /*0062*/ 	.short	(.L_41 - .L_40)


	//   ....[0]....
.L_40:
        /*0064*/ 	.word	0xffffffff


	//   ....[1]....
        /*0068*/ 	.word	0xffffffff


	//   ....[2]....
        /*006c*/ 	.word	0xffffffff


	//   ....[3]....
        /*0070*/ 	.word	0xffffffff


	//   ....[4]....
        /*0074*/ 	.word	0xffffffff


	//   ....[5]....
        /*0078*/ 	.word	0xffffffff


	//   ....[6]....
        /*007c*/ 	.word	0xffffffff


	//   ....[7]....
        /*0080*/ 	.word	0xffffffff


	//   ....[8]....
        /*0084*/ 	.word	0xffffffff


	//   ....[9]....
        /*0088*/ 	.word	0xffffffff


	//   ....[10]....
        /*008c*/ 	.word	0xffffffff


	//   ....[11]....
        /*0090*/ 	.word	0xffffffff


	//   ....[12]....
        /*0094*/ 	.word	0xffffffff


	//   ....[13]....
        /*0098*/ 	.word	0xffffffff


	//----- nvinfo : EIATTR_COOP_GROUP_INSTR_OFFSETS
	.align		4
.L_41:
        /*009c*/ 	.byte	0x04, 0x28
        /*009e*/ 	.short	(.L_43 - .L_42)


	//   ....[0]....
.L_42:
        /*00a0*/ 	.word	0x000000b0


	//   ....[1]....
        /*00a4*/ 	.word	0x00000510


	//   ....[2]....
        /*00a8*/ 	.word	0x00000bb0


	//   ....[3]....
        /*00ac*/ 	.word	0x00000cf0


	//   ....[4]....
        /*00b0*/ 	.word	0x00000df0


	//   ....[5]....
        /*00b4*/ 	.word	0x00000f60


	//   ....[6]....
        /*00b8*/ 	.word	0x00001100


	//   ....[7]....
        /*00bc*/ 	.word	0x00001360


	//   ....[8]....
        /*00c0*/ 	.word	0x000026a0


	//   ....[9]....
        /*00c4*/ 	.word	0x00004a40


	//   ....[10]....
        /*00c8*/ 	.word	0x00004f10


	//   ....[11]....
        /*00cc*/ 	.word	0x00004f40


	//   ....[12]....
        /*00d0*/ 	.word	0x00005a10


	//   ....[13]....
        /*00d4*/ 	.word	0x00005c20


	//----- nvinfo : EIATTR_VRC_CTA_INIT_COUNT
	.align		4
.L_43:
        /*00d8*/ 	.byte	0x02, 0x4a
        /*00da*/ 	.byte	0x80
	.zero		1


	//----- nvinfo : EIATTR_SYSCALL_OFFSETS
	.align		4
        /*00dc*/ 	.byte	0x04, 0x46
        /*00de*/ 	.short	(.L_45 - .L_44)


	//   ....[0]....
.L_44:
        /*00e0*/ 	.word	0x00007290


	//   ....[1]....
        /*00e4*/ 	.word	0x000073d0


	//   ....[2]....
        /*00e8*/ 	.word	0x00007ba0


	//----- nvinfo : EIATTR_MBARRIER_INSTR_OFFSETS
	.align		4
.L_45:
        /*00ec*/ 	.byte	0x04, 0x39
        /*00ee*/ 	.short	(.L_47 - .L_46)


	//   ....[0]....
.L_46:
        /*00f0*/ 	.word	0x00000670
        /*00f4*/ 	.word	0x000000ff
        /*00f8*/ 	.word	0x00000000
        /*00fc*/ 	.short	0x0100
        /*00fe*/ 	.byte	0x04
	.zero		1


	//   ....[1]....
        /*0100*/ 	.word	0x00000680
        /*0104*/ 	.word	0x000000ff
        /*0108*/ 	.word	0x00000148
        /*010c*/ 	.short	0x0100
        /*010e*/ 	.byte	0x04
	.zero		1


	//   ....[2]....
        /*0110*/ 	.word	0x00000690
        /*0114*/ 	.word	0x000000ff
        /*0118*/ 	.word	0x00000008
        /*011c*/ 	.short	0x0100
        /*011e*/ 	.byte	0x04
	.zero		1


	//   ....[3]....
        /*0120*/ 	.word	0x000006a0
        /*0124*/ 	.word	0x000000ff
        /*0128*/ 	.word	0x00000150
        /*012c*/ 	.short	0x0100
        /*012e*/ 	.byte	0x04
	.zero		1


	//   ....[4]....
        /*0130*/ 	.word	0x000006b0
        /*0134*/ 	.word	0x000000ff
        /*0138*/ 	.word	0x00000010
        /*013c*/ 	.short	0x0100
        /*013e*/ 	.byte	0x04
	.zero		1


	//   ....[5]....
        /*0140*/ 	.word	0x000006c0
        /*0144*/ 	.word	0x000000ff
        /*0148*/ 	.word	0x00000158
        /*014c*/ 	.short	0x0100
        /*014e*/ 	.byte	0x04
	.zero		1


	//   ....[6]....
        /*0150*/ 	.word	0x000006d0
        /*0154*/ 	.word	0x000000ff
        /*0158*/ 	.word	0x00000018
        /*015c*/ 	.short	0x0100
        /*015e*/ 	.byte	0x04
	.zero		1


	//   ....[7]....
        /*0160*/ 	.word	0x000006e0
        /*0164*/ 	.word	0x000000ff
        /*0168*/ 	.word	0x00000160
        /*016c*/ 	.short	0x0100
        /*016e*/ 	.byte	0x04
	.zero		1


	//   ....[8]....
        /*0170*/ 	.word	0x000006f0
        /*0174*/ 	.word	0x000000ff
        /*0178*/ 	.word	0x00000020
        /*017c*/ 	.short	0x0100
        /*017e*/ 	.byte	0x04
	.zero		1


	//   ....[9]....
        /*0180*/ 	.word	0x00000700
        /*0184*/ 	.word	0x000000ff
        /*0188*/ 	.word	0x00000168
        /*018c*/ 	.short	0x0100
        /*018e*/ 	.byte	0x04
	.zero		1


	//   ....[10]....
        /*0190*/ 	.word	0x00000710
        /*0194*/ 	.word	0x000000ff
        /*0198*/ 	.word	0x00000028
        /*019c*/ 	.short	0x0100
        /*019e*/ 	.byte	0x04
	.zero		1


	//   ....[11]....
        /*01a0*/ 	.word	0x00000720
        /*01a4*/ 	.word	0x000000ff
        /*01a8*/ 	.word	0x00000170
        /*01ac*/ 	.short	0x0100
        /*01ae*/ 	.byte	0x04
	.zero		1


	//   ....[12]....
        /*01b0*/ 	.word	0x00000730
        /*01b4*/ 	.word	0x000000ff
        /*01b8*/ 	.word	0x00000030
        /*01bc*/ 	.short	0x0100
        /*01be*/ 	.byte	0x04
	.zero		1


	//   ....[13]....
        /*01c0*/ 	.word	0x00000740
        /*01c4*/ 	.word	0x000000ff
        /*01c8*/ 	.word	0x00000178
        /*01cc*/ 	.short	0x0100
        /*01ce*/ 	.byte	0x04
	.zero		1


	//   ....[14]....
        /*01d0*/ 	.word	0x00000750
        /*01d4*/ 	.word	0x000000ff
        /*01d8*/ 	.word	0x00000038
        /*01dc*/ 	.short	0x0100
        /*01de*/ 	.byte	0x04
	.zero		1


	//   ....[15]....
        /*01e0*/ 	.word	0x00000760
        /*01e4*/ 	.word	0x000000ff
        /*01e8*/ 	.word	0x00000180
        /*01ec*/ 	.short	0x0100
        /*01ee*/ 	.byte	0x04
	.zero		1


	//   ....[16]....
        /*01f0*/ 	.word	0x00000770
        /*01f4*/ 	.word	0x000000ff
        /*01f8*/ 	.word	0x00000040
        /*01fc*/ 	.short	0x0100
        /*01fe*/ 	.byte	0x04
	.zero		1


	//   ....[17]....
        /*0200*/ 	.word	0x00000780
        /*0204*/ 	.word	0x000000ff
        /*0208*/ 	.word	0x00000188
        /*020c*/ 	.short	0x0100
        /*020e*/ 	.byte	0x04
	.zero		1


	//   ....[18]....
        /*0210*/ 	.word	0x00000790
        /*0214*/ 	.word	0x000000ff
        /*0218*/ 	.word	0x00000048
        /*021c*/ 	.short	0x0100
        /*021e*/ 	.byte	0x04
	.zero		1


	//   ....[19]....
        /*0220*/ 	.word	0x000007a0
        /*0224*/ 	.word	0x000000ff
        /*0228*/ 	.word	0x00000190
        /*022c*/ 	.short	0x0100
        /*022e*/ 	.byte	0x04
	.zero		1


	//   ....[20]....
        /*0230*/ 	.word	0x000007b0
        /*0234*/ 	.word	0x000000ff
        /*0238*/ 	.word	0x00000050
        /*023c*/ 	.short	0x0100
        /*023e*/ 	.byte	0x04
	.zero		1


	//   ....[21]....
        /*0240*/ 	.word	0x000007c0
        /*0244*/ 	.word	0x000000ff
        /*0248*/ 	.word	0x00000198
        /*024c*/ 	.short	0x0100
        /*024e*/ 	.byte	0x04
	.zero		1


	//   ....[22]....
        /*0250*/ 	.word	0x000007d0
        /*0254*/ 	.word	0x000000ff
        /*0258*/ 	.word	0x00000058
        /*025c*/ 	.short	0x0100
        /*025e*/ 	.byte	0x04
	.zero		1


	//   ....[23]....
        /*0260*/ 	.word	0x000007e0
        /*0264*/ 	.word	0x000000ff
        /*0268*/ 	.word	0x000001a0
        /*026c*/ 	.short	0x0100
        /*026e*/ 	.byte	0x04
	.zero		1


	//   ....[24]....
        /*0270*/ 	.word	0x000007f0
        /*0274*/ 	.word	0x000000ff
        /*0278*/ 	.word	0x00000060
        /*027c*/ 	.short	0x0100
        /*027e*/ 	.byte	0x04
	.zero		1


	//   ....[25]....
        /*0280*/ 	.word	0x00000800
        /*0284*/ 	.word	0x000000ff
        /*0288*/ 	.word	0x000001a8
        /*028c*/ 	.short	0x0100
        /*028e*/ 	.byte	0x04
	.zero		1


	//   ....[26]....
        /*0290*/ 	.word	0x00000810
        /*0294*/ 	.word	0x000000ff
        /*0298*/ 	.word	0x00000068
        /*029c*/ 	.short	0x0100
        /*029e*/ 	.byte	0x04
	.zero		1


	//   ....[27]....
        /*02a0*/ 	.word	0x00000820
        /*02a4*/ 	.word	0x000000ff
        /*02a8*/ 	.word	0x000001b0
        /*02ac*/ 	.short	0x0100
        /*02ae*/ 	.byte	0x04
	.zero		1


	//   ....[28]....
        /*02b0*/ 	.word	0x00000830
        /*02b4*/ 	.word	0x000000ff
        /*02b8*/ 	.word	0x00000070
        /*02bc*/ 	.short	0x0100
        /*02be*/ 	.byte	0x04
	.zero		1


	//   ....[29]....
        /*02c0*/ 	.word	0x00000840
        /*02c4*/ 	.word	0x000000ff
        /*02c8*/ 	.word	0x000001b8
        /*02cc*/ 	.short	0x0100
        /*02ce*/ 	.byte	0x04
	.zero		1


	//   ....[30]....
        /*02d0*/ 	.word	0x00000850
        /*02d4*/ 	.word	0x000000ff
        /*02d8*/ 	.word	0x00000078
        /*02dc*/ 	.short	0x0100
        /*02de*/ 	.byte	0x04
	.zero		1


	//   ....[31]....
        /*02e0*/ 	.word	0x00000860
        /*02e4*/ 	.word	0x000000ff
        /*02e8*/ 	.word	0x000001c0
        /*02ec*/ 	.short	0x0100
        /*02ee*/ 	.byte	0x04
	.zero		1


	//   ....[32]....
        /*02f0*/ 	.word	0x00000870
        /*02f4*/ 	.word	0x000000ff
        /*02f8*/ 	.word	0x00000080
        /*02fc*/ 	.short	0x0100
        /*02fe*/ 	.byte	0x04
	.zero		1


	//   ....[33]....
        /*0300*/ 	.word	0x00000880
        /*0304*/ 	.word	0x000000ff
        /*0308*/ 	.word	0x000001c8
        /*030c*/ 	.short	0x0100
        /*030e*/ 	.byte	0x04
	.zero		1


	//   ....[34]....
        /*0310*/ 	.word	0x00000890
        /*0314*/ 	.word	0x000000ff
        /*0318*/ 	.word	0x00000088
        /*031c*/ 	.short	0x0100
        /*031e*/ 	.byte	0x04
	.zero		1


	//   ....[35]....
        /*0320*/ 	.word	0x000008a0
        /*0324*/ 	.word	0x000000ff
        /*0328*/ 	.word	0x000001d0
        /*032c*/ 	.short	0x0100
        /*032e*/ 	.byte	0x04
	.zero		1


	//   ....[36]....
        /*0330*/ 	.word	0x000008b0
        /*0334*/ 	.word	0x000000ff
        /*0338*/ 	.word	0x00000090
        /*033c*/ 	.short	0x0100
        /*033e*/ 	.byte	0x04
	.zero		1


	//   ....[37]....
        /*0340*/ 	.word	0x000008c0
        /*0344*/ 	.word	0x000000ff
        /*0348*/ 	.word	0x000001d8
        /*034c*/ 	.short	0x0100
        /*034e*/ 	.byte	0x04
	.zero		1


	//   ....[38]....
        /*0350*/ 	.word	0x000008d0
        /*0354*/ 	.word	0x000000ff
        /*0358*/ 	.word	0x00000098
        /*035c*/ 	.short	0x0100
        /*035e*/ 	.byte	0x04
	.zero		1


	//   ....[39]....
        /*0360*/ 	.word	0x000008e0
        /*0364*/ 	.word	0x000000ff
        /*0368*/ 	.word	0x000001e0
        /*036c*/ 	.short	0x0100
        /*036e*/ 	.byte	0x04
	.zero		1


	//   ....[40]....
        /*0370*/ 	.word	0x000008f0
        /*0374*/ 	.word	0x000000ff
        /*0378*/ 	.word	0x000000a0
        /*037c*/ 	.short	0x0100
        /*037e*/ 	.byte	0x04
	.zero		1


	//   ....[41]....
        /*0380*/ 	.word	0x00000900
        /*0384*/ 	.word	0x000000ff
        /*0388*/ 	.word	0x000001e8
        /*038c*/ 	.short	0x0100
        /*038e*/ 	.byte	0x04
	.zero		1


	//   ....[42]....
        /*0390*/ 	.word	0x00000910
        /*0394*/ 	.word	0x000000ff
        /*0398*/ 	.word	0x000000a8
        /*039c*/ 	.short	0x0100
        /*039e*/ 	.byte	0x04
	.zero		1


	//   ....[43]....
        /*03a0*/ 	.word	0x00000920
        /*03a4*/ 	.word	0x000000ff
        /*03a8*/ 	.word	0x000001f0
        /*03ac*/ 	.short	0x0100
        /*03ae*/ 	.byte	0x04
	.zero		1


	//   ....[44]....
        /*03b0*/ 	.word	0x00000930
        /*03b4*/ 	.word	0x000000ff
        /*03b8*/ 	.word	0x000000b0
        /*03bc*/ 	.short	0x0100
        /*03be*/ 	.byte	0x04
	.zero		1


	//   ....[45]....
        /*03c0*/ 	.word	0x00000940
        /*03c4*/ 	.word	0x000000ff
        /*03c8*/ 	.word	0x000001f8
        /*03cc*/ 	.short	0x0100
        /*03ce*/ 	.byte	0x04
	.zero		1


	//   ....[46]....
        /*03d0*/ 	.word	0x00000950
        /*03d4*/ 	.word	0x000000ff
        /*03d8*/ 	.word	0x000000b8
        /*03dc*/ 	.short	0x0100
        /*03de*/ 	.byte	0x04
	.zero		1


	//   ....[47]....
        /*03e0*/ 	.word	0x00000960
        /*03e4*/ 	.word	0x000000ff
        /*03e8*/ 	.word	0x00000200
        /*03ec*/ 	.short	0x0100
        /*03ee*/ 	.byte	0x04
	.zero		1


	//   ....[48]....
        /*03f0*/ 	.word	0x00000970
        /*03f4*/ 	.word	0x000000ff
        /*03f8*/ 	.word	0x000000c0
        /*03fc*/ 	.short	0x0100
        /*03fe*/ 	.byte	0x04
	.zero		1


	//   ....[49]....
        /*0400*/ 	.word	0x00000980
        /*0404*/ 	.word	0x000000ff
        /*0408*/ 	.word	0x00000208
        /*040c*/ 	.short	0x0100
        /*040e*/ 	.byte	0x04
	.zero		1


	//   ....[50]....
        /*0410*/ 	.word	0x00000990
        /*0414*/ 	.word	0x000000ff
        /*0418*/ 	.word	0x000000c8
        /*041c*/ 	.short	0x0100
        /*041e*/ 	.byte	0x04
	.zero		1


	//   ....[51]....
        /*0420*/ 	.word	0x000009a0
        /*0424*/ 	.word	0x000000ff
        /*0428*/ 	.word	0x00000210
        /*042c*/ 	.short	0x0100
        /*042e*/ 	.byte	0x04
	.zero		1


	//   ....[52]....
        /*0430*/ 	.word	0x000009b0
        /*0434*/ 	.word	0x000000ff
        /*0438*/ 	.word	0x000000d0
        /*043c*/ 	.short	0x0100
        /*043e*/ 	.byte	0x04
	.zero		1


	//   ....[53]....
        /*0440*/ 	.word	0x000009c0
        /*0444*/ 	.word	0x000000ff
        /*0448*/ 	.word	0x00000218
        /*044c*/ 	.short	0x0100
        /*044e*/ 	.byte	0x04
	.zero		1


	//   ....[54]....
        /*0450*/ 	.word	0x000009d0
        /*0454*/ 	.word	0x000000ff
        /*0458*/ 	.word	0x000000d8
        /*045c*/ 	.short	0x0100
        /*045e*/ 	.byte	0x04
	.zero		1


	//   ....[55]....
        /*0460*/ 	.word	0x000009e0
        /*0464*/ 	.word	0x000000ff
        /*0468*/ 	.word	0x00000220
        /*046c*/ 	.short	0x0100
        /*046e*/ 	.byte	0x04
	.zero		1


	//   ....[56]....
        /*0470*/ 	.word	0x000009f0
        /*0474*/ 	.word	0x000000ff
        /*0478*/ 	.word	0x000000e0
        /*047c*/ 	.short	0x0100
        /*047e*/ 	.byte	0x04
	.zero		1


	//   ....[57]....
        /*0480*/ 	.word	0x00000a00
        /*0484*/ 	.word	0x000000ff
        /*0488*/ 	.word	0x00000228
        /*048c*/ 	.short	0x0100
        /*048e*/ 	.byte	0x04
	.zero		1


	//   ....[58]....
        /*0490*/ 	.word	0x00000a10
        /*0494*/ 	.word	0x000000ff
        /*0498*/ 	.word	0x000000e8
        /*049c*/ 	.short	0x0100
        /*049e*/ 	.byte	0x04
	.zero		1


	//   ....[59]....
        /*04a0*/ 	.word	0x00000a20
        /*04a4*/ 	.word	0x000000ff
        /*04a8*/ 	.word	0x00000230
        /*04ac*/ 	.short	0x0100
        /*04ae*/ 	.byte	0x04
	.zero		1


	//   ....[60]....
        /*04b0*/ 	.word	0x00000a30
        /*04b4*/ 	.word	0x000000ff
        /*04b8*/ 	.word	0x000000f0
        /*04bc*/ 	.short	0x0100
        /*04be*/ 	.byte	0x04
	.zero		1


	//   ....[61]....
        /*04c0*/ 	.word	0x00000a40
        /*04c4*/ 	.word	0x000000ff
        /*04c8*/ 	.word	0x00000238
        /*04cc*/ 	.short	0x0100
        /*04ce*/ 	.byte	0x04
	.zero		1


	//   ....[62]....
        /*04d0*/ 	.word	0x00000a50
        /*04d4*/ 	.word	0x000000ff
        /*04d8*/ 	.word	0x000000f8
        /*04dc*/ 	.short	0x0100
        /*04de*/ 	.byte	0x04
	.zero		1


	//   ....[63]....
        /*04e0*/ 	.word	0x00000a60
        /*04e4*/ 	.word	0x000000ff
        /*04e8*/ 	.word	0x00000240
        /*04ec*/ 	.short	0x0100
        /*04ee*/ 	.byte	0x04
	.zero		1


	//   ....[64]....
        /*04f0*/ 	.word	0x00000a70
        /*04f4*/ 	.word	0x000000ff
        /*04f8*/ 	.word	0x00000100
        /*04fc*/ 	.short	0x0100
        /*04fe*/ 	.byte	0x04
	.zero		1


	//   ....[65]....
        /*0500*/ 	.word	0x00000a80
        /*0504*/ 	.word	0x000000ff
        /*0508*/ 	.word	0x00000248
        /*050c*/ 	.short	0x0100
        /*050e*/ 	.byte	0x04
	.zero		1


	//   ....[66]....
        /*0510*/ 	.word	0x00000a90
        /*0514*/ 	.word	0x000000ff
        /*0518*/ 	.word	0x00000108
        /*051c*/ 	.short	0x0100
        /*051e*/ 	.byte	0x04
	.zero		1


	//   ....[67]....
        /*0520*/ 	.word	0x00000aa0
        /*0524*/ 	.word	0x000000ff
        /*0528*/ 	.word	0x00000250
        /*052c*/ 	.short	0x0100
        /*052e*/ 	.byte	0x04
	.zero		1


	//   ....[68]....
        /*0530*/ 	.word	0x00000ab0
        /*0534*/ 	.word	0x000000ff
        /*0538*/ 	.word	0x00000110
        /*053c*/ 	.short	0x0100
        /*053e*/ 	.byte	0x04
	.zero		1


	//   ....[69]....
        /*0540*/ 	.word	0x00000ac0
        /*0544*/ 	.word	0x000000ff
        /*0548*/ 	.word	0x00000258
        /*054c*/ 	.short	0x0100
        /*054e*/ 	.byte	0x04
	.zero		1


	//   ....[70]....
        /*0550*/ 	.word	0x00000ad0
        /*0554*/ 	.word	0x000000ff
        /*0558*/ 	.word	0x00000118
        /*055c*/ 	.short	0x0100
        /*055e*/ 	.byte	0x04
	.zero		1


	//   ....[71]....
        /*0560*/ 	.word	0x00000ae0
        /*0564*/ 	.word	0x000000ff
        /*0568*/ 	.word	0x00000260
        /*056c*/ 	.short	0x0100
        /*056e*/ 	.byte	0x04
	.zero		1


	//   ....[72]....
        /*0570*/ 	.word	0x00000af0
        /*0574*/ 	.word	0x000000ff
        /*0578*/ 	.word	0x00000120
        /*057c*/ 	.short	0x0100
        /*057e*/ 	.byte	0x04
	.zero		1


	//   ....[73]....
        /*0580*/ 	.word	0x00000b00
        /*0584*/ 	.word	0x000000ff
        /*0588*/ 	.word	0x00000268
        /*058c*/ 	.short	0x0100
        /*058e*/ 	.byte	0x04
	.zero		1


	//   ....[74]....
        /*0590*/ 	.word	0x00000b10
        /*0594*/ 	.word	0x000000ff
        /*0598*/ 	.word	0x00000128
        /*059c*/ 	.short	0x0100
        /*059e*/ 	.byte	0x04
	.zero		1


	//   ....[75]....
        /*05a0*/ 	.word	0x00000b20
        /*05a4*/ 	.word	0x000000ff
        /*05a8*/ 	.word	0x00000270
        /*05ac*/ 	.short	0x0100
        /*05ae*/ 	.byte	0x04
	.zero		1


	//   ....[76]....
        /*05b0*/ 	.word	0x00000b30
        /*05b4*/ 	.word	0x000000ff
        /*05b8*/ 	.word	0x00000130
        /*05bc*/ 	.short	0x0100
        /*05be*/ 	.byte	0x04
	.zero		1


	//   ....[77]....
        /*05c0*/ 	.word	0x00000b40
        /*05c4*/ 	.word	0x000000ff
        /*05c8*/ 	.word	0x00000278
        /*05cc*/ 	.short	0x0100
        /*05ce*/ 	.byte	0x04
	.zero		1


	//   ....[78]....
        /*05d0*/ 	.word	0x00000b50
        /*05d4*/ 	.word	0x000000ff
        /*05d8*/ 	.word	0x00000138
        /*05dc*/ 	.short	0x0100
        /*05de*/ 	.byte	0x04
	.zero		1


	//   ....[79]....
        /*05e0*/ 	.word	0x00000b60
        /*05e4*/ 	.word	0x000000ff
        /*05e8*/ 	.word	0x00000280
        /*05ec*/ 	.short	0x0100
        /*05ee*/ 	.byte	0x04
	.zero		1


	//   ....[80]....
        /*05f0*/ 	.word	0x00000b70
        /*05f4*/ 	.word	0x000000ff
        /*05f8*/ 	.word	0x00000140
        /*05fc*/ 	.short	0x0100
        /*05fe*/ 	.byte	0x04
	.zero		1


	//   ....[81]....
        /*0600*/ 	.word	0x00000b80
        /*0604*/ 	.word	0x000000ff
        /*0608*/ 	.word	0x00000288
        /*060c*/ 	.short	0x0100
        /*060e*/ 	.byte	0x04
	.zero		1


	//   ....[82]....
        /*0610*/ 	.word	0x00000cc0
        /*0614*/ 	.word	0x000000ff
        /*0618*/ 	.word	0x00000290
        /*061c*/ 	.short	0x0100
        /*061e*/ 	.byte	0x04
	.zero		1


	//   ....[83]....
        /*0620*/ 	.word	0x00000cd0
        /*0624*/ 	.word	0x000000ff
        /*0628*/ 	.word	0x00000298
        /*062c*/ 	.short	0x0100
        /*062e*/ 	.byte	0x04
	.zero		1


	//   ....[84]....
        /*0630*/ 	.word	0x00000dc0
        /*0634*/ 	.word	0x000000ff
        /*0638*/ 	.word	0x000002a0
        /*063c*/ 	.short	0x0100
        /*063e*/ 	.byte	0x06
	.zero		1


	//   ....[85]....
        /*0640*/ 	.word	0x00000dd0
        /*0644*/ 	.word	0x000000ff
        /*0648*/ 	.word	0x000002a8
        /*064c*/ 	.short	0x0100
        /*064e*/ 	.byte	0x06
	.zero		1


	//   ....[86]....
        /*0650*/ 	.word	0x00000f10
        /*0654*/ 	.word	0x000000ff
        /*0658*/ 	.word	0x000002b0
        /*065c*/ 	.short	0x0100
        /*065e*/ 	.byte	0x06
	.zero		1


	//   ....[87]....
        /*0660*/ 	.word	0x00000f20
        /*0664*/ 	.word	0x000000ff
        /*0668*/ 	.word	0x000002c0
        /*066c*/ 	.short	0x0100
        /*066e*/ 	.byte	0x06
	.zero		1


	//   ....[88]....
        /*0670*/ 	.word	0x00000f30
        /*0674*/ 	.word	0x000000ff
        /*0678*/ 	.word	0x000002b8
        /*067c*/ 	.short	0x0100
        /*067e*/ 	.byte	0x06
	.zero		1


	//   ....[89]....
        /*0680*/ 	.word	0x00000f40
        /*0684*/ 	.word	0x000000ff
        /*0688*/ 	.word	0x000002c8
        /*068c*/ 	.short	0x0100
        /*068e*/ 	.byte	0x06
	.zero		1


	//   ....[90]....
        /*0690*/ 	.word	0x00001070
        /*0694*/ 	.word	0x000000ff
        /*0698*/ 	.word	0x000002d0
        /*069c*/ 	.short	0x0100
        /*069e*/ 	.byte	0x04
	.zero		1


	//   ....[91]....
        /*06a0*/ 	.word	0x00001080
        /*06a4*/ 	.word	0x000000ff
        /*06a8*/ 	.word	0x000002f0
        /*06ac*/ 	.short	0x0100
        /*06ae*/ 	.byte	0x04
	.zero		1


	//   ....[92]....
        /*06b0*/ 	.word	0x00001090
        /*06b4*/ 	.word	0x000000ff
        /*06b8*/ 	.word	0x000002d8
        /*06bc*/ 	.short	0x0100
        /*06be*/ 	.byte	0x04
	.zero		1


	//   ....[93]....
        /*06c0*/ 	.word	0x000010a0
        /*06c4*/ 	.word	0x000000ff
        /*06c8*/ 	.word	0x000002f8
        /*06cc*/ 	.short	0x0100
        /*06ce*/ 	.byte	0x04
	.zero		1


	//   ....[94]....
        /*06d0*/ 	.word	0x000010b0
        /*06d4*/ 	.word	0x000000ff
        /*06d8*/ 	.word	0x000002e0
        /*06dc*/ 	.short	0x0100
        /*06de*/ 	.byte	0x04
	.zero		1


	//   ....[95]....
        /*06e0*/ 	.word	0x000010c0
        /*06e4*/ 	.word	0x000000ff
        /*06e8*/ 	.word	0x00000300
        /*06ec*/ 	.short	0x0100
        /*06ee*/ 	.byte	0x04
	.zero		1


	//   ....[96]....
        /*06f0*/ 	.word	0x000010d0
        /*06f4*/ 	.word	0x000000ff
        /*06f8*/ 	.word	0x000002e8
        /*06fc*/ 	.short	0x0100
        /*06fe*/ 	.byte	0x04
	.zero		1


	//   ....[97]....
        /*0700*/ 	.word	0x000010e0
        /*0704*/ 	.word	0x000000ff
        /*0708*/ 	.word	0x00000308
        /*070c*/ 	.short	0x0100
        /*070e*/ 	.byte	0x04
	.zero		1


	//   ....[98]....
        /*0710*/ 	.word	0x000011e0
        /*0714*/ 	.word	0x000000ff
        /*0718*/ 	.word	0x00000310
        /*071c*/ 	.short	0x0100
        /*071e*/ 	.byte	0x04
	.zero		1


	//   ....[99]....
        /*0720*/ 	.word	0x000011f0
        /*0724*/ 	.word	0x000000ff
        /*0728*/ 	.word	0x00000320
        /*072c*/ 	.short	0x0100
        /*072e*/ 	.byte	0x04
	.zero		1


	//   ....[100]....
        /*0730*/ 	.word	0x00001200
        /*0734*/ 	.word	0x000000ff
        /*0738*/ 	.word	0x00000318
        /*073c*/ 	.short	0x0100
        /*073e*/ 	.byte	0x04
	.zero		1


	//   ....[101]....
        /*0740*/ 	.word	0x00001210
        /*0744*/ 	.word	0x000000ff
        /*0748*/ 	.word	0x00000328
        /*074c*/ 	.short	0x0100
        /*074e*/ 	.byte	0x04
	.zero		1


	//   ....[102]....
        /*0750*/ 	.word	0x00001310
        /*0754*/ 	.word	0x000000ff
        /*0758*/ 	.word	0x00000330
        /*075c*/ 	.short	0x0100
        /*075e*/ 	.byte	0x06
	.zero		1


	//   ....[103]....
        /*0760*/ 	.word	0x00001ef0
        /*0764*/ 	.word	0x00000000
        /*0768*/ 	.word	0x00000320
        /*076c*/ 	.short	0x010a
        /*076e*/ 	.byte	0xff
	.zero		1


	//   ....[104]....
        /*0770*/ 	.word	0x00001f20
        /*0774*/ 	.word	0x00000000
        /*0778*/ 	.word	0x00000310
        /*077c*/ 	.short	0x0101
        /*077e*/ 	.byte	0xff
	.zero		1


	//   ....[105]....
        /*0780*/ 	.word	0x00001fc0
        /*0784*/ 	.word	0x000000ff
        /*0788*/ 	.word	0x00000148
        /*078c*/ 	.short	0x010a
        /*078e*/ 	.byte	0x04
	.zero		1


	//   ....[106]....
        /*0790*/ 	.word	0x00002090
        /*0794*/ 	.word	0x000000ff
        /*0798*/ 	.word	0x00000148
        /*079c*/ 	.short	0x010a
        /*079e*/ 	.byte	0x21
	.zero		1


	//   ....[107]....
        /*07a0*/ 	.word	0x00002240
        /*07a4*/ 	.word	0x000000ff
        /*07a8*/ 	.word	0x00000148
        /*07ac*/ 	.short	0x010a
        /*07ae*/ 	.byte	0x05
	.zero		1


	//   ....[108]....
        /*07b0*/ 	.word	0x00002350
        /*07b4*/ 	.word	0x000000ff
        /*07b8*/ 	.word	0x000002a8
        /*07bc*/ 	.short	0x0101
        /*07be*/ 	.byte	0x0d
	.zero		1


	//   ....[109]....
        /*07c0*/ 	.word	0x00002370
        /*07c4*/ 	.word	0x000000ff
        /*07c8*/ 	.word	0x00000148
        /*07cc*/ 	.short	0x010a
        /*07ce*/ 	.byte	0x04
	.zero		1


	//   ....[110]....
        /*07d0*/ 	.word	0x000023f0
        /*07d4*/ 	.word	0x000000ff
        /*07d8*/ 	.word	0x00000148
        /*07dc*/ 	.short	0x010a
        /*07de*/ 	.byte	0x11
	.zero		1


	//   ....[111]....
        /*07e0*/ 	.word	0x00002590
        /*07e4*/ 	.word	0x000000ff
        /*07e8*/ 	.word	0x00000148
        /*07ec*/ 	.short	0x010a
        /*07ee*/ 	.byte	0x05
	.zero		1


	//   ....[112]....
        /*07f0*/ 	.word	0x000026d0
        /*07f4*/ 	.word	0x00000003
        /*07f8*/ 	.word	0x000002b0
        /*07fc*/ 	.short	0x010a
        /*07fe*/ 	.byte	0xff
	.zero		1


	//   ....[113]....
        /*0800*/ 	.word	0x00002820
        /*0804*/ 	.word	0x00000000
        /*0808*/ 	.word	0x00000000
        /*080c*/ 	.short	0x0101
        /*080e*/ 	.byte	0xff
	.zero		1


	//   ....[114]....
        /*0810*/ 	.word	0x00002dc0
        /*0814*/ 	.word	0x000000ff
        /*0818*/ 	.word	0x00000000
        /*081c*/ 	.short	0x010a
        /*081e*/ 	.byte	0x04
	.zero		1


	//   ....[115]....
        /*0820*/ 	.word	0x00002e50
        /*0824*/ 	.word	0x000000ff
        /*0828*/ 	.word	0x00000000
        /*082c*/ 	.short	0x010a
        /*082e*/ 	.byte	0x05
	.zero		1


	//   ....[116]....
        /*0830*/ 	.word	0x00002ee0
        /*0834*/ 	.word	0x000000ff
        /*0838*/ 	.word	0x00000000
        /*083c*/ 	.short	0x010a
        /*083e*/ 	.byte	0x05
	.zero		1


	//   ....[117]....
        /*0840*/ 	.word	0x00002f70
        /*0844*/ 	.word	0x000000ff
        /*0848*/ 	.word	0x00000000
        /*084c*/ 	.short	0x010a
        /*084e*/ 	.byte	0x05
	.zero		1


	//   ....[118]....
        /*0850*/ 	.word	0x00003000
        /*0854*/ 	.word	0x000000ff
        /*0858*/ 	.word	0x00000000
        /*085c*/ 	.short	0x010a
        /*085e*/ 	.byte	0x05
	.zero		1


	//   ....[119]....
        /*0860*/ 	.word	0x00003090
        /*0864*/ 	.word	0x000000ff
        /*0868*/ 	.word	0x00000000
        /*086c*/ 	.short	0x010a
        /*086e*/ 	.byte	0x05
	.zero		1


	//   ....[120]....
        /*0870*/ 	.word	0x00003120
        /*0874*/ 	.word	0x000000ff
        /*0878*/ 	.word	0x00000000
        /*087c*/ 	.short	0x010a
        /*087e*/ 	.byte	0x05
	.zero		1


	//   ....[121]....
        /*0880*/ 	.word	0x000031b0
        /*0884*/ 	.word	0x000000ff
        /*0888*/ 	.word	0x00000000
        /*088c*/ 	.short	0x010a
        /*088e*/ 	.byte	0x05
	.zero		1


	//   ....[122]....
        /*0890*/ 	.word	0x00003240
        /*0894*/ 	.word	0x000000ff
        /*0898*/ 	.word	0x00000000
        /*089c*/ 	.short	0x010a
        /*089e*/ 	.byte	0x05
	.zero		1


	//   ....[123]....
        /*08a0*/ 	.word	0x000032d0
        /*08a4*/ 	.word	0x000000ff
        /*08a8*/ 	.word	0x00000000
        /*08ac*/ 	.short	0x010a
        /*08ae*/ 	.byte	0x05
	.zero		1


	//   ....[124]....
        /*08b0*/ 	.word	0x00003360
        /*08b4*/ 	.word	0x000000ff
        /*08b8*/ 	.word	0x00000000
        /*08bc*/ 	.short	0x010a
        /*08be*/ 	.byte	0x05
	.zero		1


	//   ....[125]....
        /*08c0*/ 	.word	0x000033f0
        /*08c4*/ 	.word	0x000000ff
        /*08c8*/ 	.word	0x00000000
        /*08cc*/ 	.short	0x010a
        /*08ce*/ 	.byte	0x05
	.zero		1


	//   ....[126]....
        /*08d0*/ 	.word	0x00003480
        /*08d4*/ 	.word	0x000000ff
        /*08d8*/ 	.word	0x00000000
        /*08dc*/ 	.short	0x010a
        /*08de*/ 	.byte	0x05
	.zero		1


	//   ....[127]....
        /*08e0*/ 	.word	0x00003510
        /*08e4*/ 	.word	0x000000ff
        /*08e8*/ 	.word	0x00000000
        /*08ec*/ 	.short	0x010a
        /*08ee*/ 	.byte	0x05
	.zero		1


	//   ....[128]....
        /*08f0*/ 	.word	0x000035a0
        /*08f4*/ 	.word	0x000000ff
        /*08f8*/ 	.word	0x00000000
        /*08fc*/ 	.short	0x010a
        /*08fe*/ 	.byte	0x05
	.zero		1


	//   ....[129]....
        /*0900*/ 	.word	0x00003630
        /*0904*/ 	.word	0x000000ff
        /*0908*/ 	.word	0x00000000
        /*090c*/ 	.short	0x010a
        /*090e*/ 	.byte	0x05
	.zero		1


	//   ....[130]....
        /*0910*/ 	.word	0x000036c0
        /*0914*/ 	.word	0x000000ff
        /*0918*/ 	.word	0x00000000
        /*091c*/ 	.short	0x010a
        /*091e*/ 	.byte	0x05
	.zero		1


	//   ....[131]....
        /*0920*/ 	.word	0x00003750
        /*0924*/ 	.word	0x000000ff
        /*0928*/ 	.word	0x00000000
        /*092c*/ 	.short	0x010a
        /*092e*/ 	.byte	0x05
	.zero		1


	//   ....[132]....
        /*0930*/ 	.word	0x000037e0
        /*0934*/ 	.word	0x000000ff
        /*0938*/ 	.word	0x00000000
        /*093c*/ 	.short	0x010a
        /*093e*/ 	.byte	0x05
	.zero		1


	//   ....[133]....
        /*0940*/ 	.word	0x00003870
        /*0944*/ 	.word	0x000000ff
        /*0948*/ 	.word	0x00000000
        /*094c*/ 	.short	0x010a
        /*094e*/ 	.byte	0x05
	.zero		1


	//   ....[134]....
        /*0950*/ 	.word	0x00003900
        /*0954*/ 	.word	0x000000ff
        /*0958*/ 	.word	0x00000000
        /*095c*/ 	.short	0x010a
        /*095e*/ 	.byte	0x05
	.zero		1


	//   ....[135]....
        /*0960*/ 	.word	0x00003990
        /*0964*/ 	.word	0x000000ff
        /*0968*/ 	.word	0x00000000
        /*096c*/ 	.short	0x010a
        /*096e*/ 	.byte	0x05
	.zero		1


	//   ....[136]....
        /*0970*/ 	.word	0x00003a20
        /*0974*/ 	.word	0x000000ff
        /*0978*/ 	.word	0x00000000
        /*097c*/ 	.short	0x010a
        /*097e*/ 	.byte	0x05
	.zero		1


	//   ....[137]....
        /*0980*/ 	.word	0x00003ab0
        /*0984*/ 	.word	0x000000ff
        /*0988*/ 	.word	0x00000000
        /*098c*/ 	.short	0x010a
        /*098e*/ 	.byte	0x05
	.zero		1


	//   ....[138]....
        /*0990*/ 	.word	0x00003b40
        /*0994*/ 	.word	0x000000ff
        /*0998*/ 	.word	0x00000000
        /*099c*/ 	.short	0x010a
        /*099e*/ 	.byte	0x05
	.zero		1


	//   ....[139]....
        /*09a0*/ 	.word	0x00003bd0
        /*09a4*/ 	.word	0x000000ff
        /*09a8*/ 	.word	0x00000000
        /*09ac*/ 	.short	0x010a
        /*09ae*/ 	.byte	0x05
	.zero		1


	//   ....[140]....
        /*09b0*/ 	.word	0x00003c60
        /*09b4*/ 	.word	0x000000ff
        /*09b8*/ 	.word	0x00000000
        /*09bc*/ 	.short	0x010a
        /*09be*/ 	.byte	0x05
	.zero		1


	//   ....[141]....
        /*09c0*/ 	.word	0x00003cf0
        /*09c4*/ 	.word	0x000000ff
        /*09c8*/ 	.word	0x00000000
        /*09cc*/ 	.short	0x010a
        /*09ce*/ 	.byte	0x05
	.zero		1


	//   ....[142]....
        /*09d0*/ 	.word	0x00003d80
        /*09d4*/ 	.word	0x000000ff
        /*09d8*/ 	.word	0x00000000
        /*09dc*/ 	.short	0x010a
        /*09de*/ 	.byte	0x05
	.zero		1


	//   ....[143]....
        /*09e0*/ 	.word	0x00003e10
        /*09e4*/ 	.word	0x000000ff
        /*09e8*/ 	.word	0x00000000
        /*09ec*/ 	.short	0x010a
        /*09ee*/ 	.byte	0x05
	.zero		1


	//   ....[144]....
        /*09f0*/ 	.word	0x00003ea0
        /*09f4*/ 	.word	0x000000ff
        /*09f8*/ 	.word	0x00000000
        /*09fc*/ 	.short	0x010a
        /*09fe*/ 	.byte	0x05
	.zero		1


	//   ....[145]....
        /*0a00*/ 	.word	0x00003f30
        /*0a04*/ 	.word	0x000000ff
        /*0a08*/ 	.word	0x00000000
        /*0a0c*/ 	.short	0x010a
        /*0a0e*/ 	.byte	0x05
	.zero		1


	//   ....[146]....
        /*0a10*/ 	.word	0x00003fc0
        /*0a14*/ 	.word	0x000000ff
        /*0a18*/ 	.word	0x00000000
        /*0a1c*/ 	.short	0x010a
        /*0a1e*/ 	.byte	0x05
	.zero		1


	//   ....[147]....
        /*0a20*/ 	.word	0x00004050
        /*0a24*/ 	.word	0x000000ff
        /*0a28*/ 	.word	0x00000000
        /*0a2c*/ 	.short	0x010a
        /*0a2e*/ 	.byte	0x05
	.zero		1


	//   ....[148]....
        /*0a30*/ 	.word	0x000040e0
        /*0a34*/ 	.word	0x000000ff
        /*0a38*/ 	.word	0x00000000
        /*0a3c*/ 	.short	0x010a
        /*0a3e*/ 	.byte	0x05
	.zero		1


	//   ....[149]....
        /*0a40*/ 	.word	0x00004170
        /*0a44*/ 	.word	0x000000ff
        /*0a48*/ 	.word	0x00000000
        /*0a4c*/ 	.short	0x010a
        /*0a4e*/ 	.byte	0x05
	.zero		1


	//   ....[150]....
        /*0a50*/ 	.word	0x00004200
        /*0a54*/ 	.word	0x000000ff
        /*0a58*/ 	.word	0x00000000
        /*0a5c*/ 	.short	0x010a
        /*0a5e*/ 	.byte	0x05
	.zero		1


	//   ....[151]....
        /*0a60*/ 	.word	0x00004290
        /*0a64*/ 	.word	0x000000ff
        /*0a68*/ 	.word	0x00000000
        /*0a6c*/ 	.short	0x010a
        /*0a6e*/ 	.byte	0x05
	.zero		1


	//   ....[152]....
        /*0a70*/ 	.word	0x00004320
        /*0a74*/ 	.word	0x000000ff
        /*0a78*/ 	.word	0x00000000
        /*0a7c*/ 	.short	0x010a
        /*0a7e*/ 	.byte	0x05
	.zero		1


	//   ....[153]....
        /*0a80*/ 	.word	0x000043b0
        /*0a84*/ 	.word	0x000000ff
        /*0a88*/ 	.word	0x00000000
        /*0a8c*/ 	.short	0x010a
        /*0a8e*/ 	.byte	0x05
	.zero		1


	//   ....[154]....
        /*0a90*/ 	.word	0x00004450
        /*0a94*/ 	.word	0x00000000
        /*0a98*/ 	.word	0x00000000
        /*0a9c*/ 	.short	0x010a
        /*0a9e*/ 	.byte	0xff
	.zero		1


	//   ....[155]....
        /*0aa0*/ 	.word	0x00004590
        /*0aa4*/ 	.word	0x00000002
        /*0aa8*/ 	.word	0x00000310
        /*0aac*/ 	.short	0x010a
        /*0aae*/ 	.byte	0xff
	.zero		1


	//   ....[156]....
        /*0ab0*/ 	.word	0x00004600
        /*0ab4*/ 	.word	0x00000002
        /*0ab8*/ 	.word	0x00000000
        /*0abc*/ 	.short	0x0101
        /*0abe*/ 	.byte	0xff
	.zero		1


	//   ....[157]....
        /*0ac0*/ 	.word	0x00004620
        /*0ac4*/ 	.word	0x000000ff
        /*0ac8*/ 	.word	0x000002c0
        /*0acc*/ 	.short	0x010a
        /*0ace*/ 	.byte	0x04
	.zero		1


	//   ....[158]....
        /*0ad0*/ 	.word	0x00004740
        /*0ad4*/ 	.word	0x00000002
        /*0ad8*/ 	.word	0x000002b0
        /*0adc*/ 	.short	0x010a
        /*0ade*/ 	.byte	0xff
	.zero		1


	//   ....[159]....
        /*0ae0*/ 	.word	0x00004840
        /*0ae4*/ 	.word	0x00000002
        /*0ae8*/ 	.word	0x00000000
        /*0aec*/ 	.short	0x0101
        /*0aee*/ 	.byte	0xff
	.zero		1


	//   ....[160]....
        /*0af0*/ 	.word	0x000048d0
        /*0af4*/ 	.word	0x000000ff
        /*0af8*/ 	.word	0x000002c0
        /*0afc*/ 	.short	0x0106
        /*0afe*/ 	.byte	0x04
	.zero		1


	//   ....[161]....
        /*0b00*/ 	.word	0x000048f0
        /*0b04*/ 	.word	0x000000ff
        /*0b08*/ 	.word	0x000002c0
        /*0b0c*/ 	.short	0x010a
        /*0b0e*/ 	.byte	0x04
	.zero		1


	//   ....[162]....
        /*0b10*/ 	.word	0x00004980
        /*0b14*/ 	.word	0x000000ff
        /*0b18*/ 	.word	0x000002c0
        /*0b1c*/ 	.short	0x0106
        /*0b1e*/ 	.byte	0x07
	.zero		1


	//   ....[163]....
        /*0b20*/ 	.word	0x000049c0
        /*0b24*/ 	.word	0x00000000
        /*0b28*/ 	.word	0x000002c0
        /*0b2c*/ 	.short	0x010a
        /*0b2e*/ 	.byte	0xff
	.zero		1


	//   ....[164]....
        /*0b30*/ 	.word	0x00004c10
        /*0b34*/ 	.word	0x000000ff
        /*0b38*/ 	.word	0x00000008
        /*0b3c*/ 	.short	0x010a
        /*0b3e*/ 	.byte	0x05
	.zero		1


	//   ....[165]....
        /*0b40*/ 	.word	0x00004c30
        /*0b44*/ 	.word	0x000000ff
        /*0b48*/ 	.word	0x00000008
        /*0b4c*/ 	.short	0x010a
        /*0b4e*/ 	.byte	0x05
	.zero		1


	//   ....[166]....
        /*0b50*/ 	.word	0x00004dc0
        /*0b54*/ 	.word	0x000000ff
        /*0b58*/ 	.word	0x00000008
        /*0b5c*/ 	.short	0x010a
        /*0b5e*/ 	.byte	0x05
	.zero		1


	//   ....[167]....
        /*0b60*/ 	.word	0x00004de0
        /*0b64*/ 	.word	0x000000ff
        /*0b68*/ 	.word	0x00000008
        /*0b6c*/ 	.short	0x010a
        /*0b6e*/ 	.byte	0x05
	.zero		1


	//   ....[168]....
        /*0b70*/ 	.word	0x00004ea0
        /*0b74*/ 	.word	0x000000ff
        /*0b78*/ 	.word	0x00000000
        /*0b7c*/ 	.short	0x0101
        /*0b7e*/ 	.byte	0x04
	.zero		1


	//   ....[169]....
        /*0b80*/ 	.word	0x00005180
        /*0b84*/ 	.word	0x00000000
        /*0b88*/ 	.word	0x000002b0
        /*0b8c*/ 	.short	0x010a
        /*0b8e*/ 	.byte	0xff
	.zero		1


	//   ....[170]....
        /*0b90*/ 	.word	0x00005240
        /*0b94*/ 	.word	0x00000000
        /*0b98*/ 	.word	0x00000000
        /*0b9c*/ 	.short	0x0101
        /*0b9e*/ 	.byte	0xff
	.zero		1


	//   ....[171]....
        /*0ba0*/ 	.word	0x000052f0
        /*0ba4*/ 	.word	0x000000ff
        /*0ba8*/ 	.word	0x00000000
        /*0bac*/ 	.short	0x010a
        /*0bae*/ 	.byte	0x04
	.zero		1


	//   ....[172]....
        /*0bb0*/ 	.word	0x00005300
        /*0bb4*/ 	.word	0x000000ff
        /*0bb8*/ 	.word	0x000002f0
        /*0bbc*/ 	.short	0x010a
        /*0bbe*/ 	.byte	0x13
	.zero		1


	//   ....[173]....
        /*0bc0*/ 	.word	0x000053c0
        /*0bc4*/ 	.word	0x000000ff
        /*0bc8*/ 	.word	0x00000000
        /*0bcc*/ 	.short	0x010a
        /*0bce*/ 	.byte	0x06
	.zero		1


	//   ....[174]....
        /*0bd0*/ 	.word	0x000054e0
        /*0bd4*/ 	.word	0x000000ff
        /*0bd8*/ 	.word	0x00000000
        /*0bdc*/ 	.short	0x010a
        /*0bde*/ 	.byte	0x04
	.zero		1


	//   ....[175]....
        /*0be0*/ 	.word	0x00005700
        /*0be4*/ 	.word	0x000000ff
        /*0be8*/ 	.word	0x00000000
        /*0bec*/ 	.short	0x010a
        /*0bee*/ 	.byte	0x04
	.zero		1


	//   ....[176]....
        /*0bf0*/ 	.word	0x00005790
        /*0bf4*/ 	.word	0x000000ff
        /*0bf8*/ 	.word	0x00000000
        /*0bfc*/ 	.short	0x010a
        /*0bfe*/ 	.byte	0x05
	.zero		1


	//   ....[177]....
        /*0c00*/ 	.word	0x00005820
        /*0c04*/ 	.word	0x000000ff
        /*0c08*/ 	.word	0x00000000
        /*0c0c*/ 	.short	0x010a
        /*0c0e*/ 	.byte	0x05
	.zero		1


	//   ....[178]....
        /*0c10*/ 	.word	0x000058c0
        /*0c14*/ 	.word	0x00000000
        /*0c18*/ 	.word	0x00000000
        /*0c1c*/ 	.short	0x010a
        /*0c1e*/ 	.byte	0xff
	.zero		1


	//   ....[179]....
        /*0c20*/ 	.word	0x00005900
        /*0c24*/ 	.word	0x00000000
        /*0c28*/ 	.word	0x00000000
        /*0c2c*/ 	.short	0x010a
        /*0c2e*/ 	.byte	0xff
	.zero		1


	//   ....[180]....
        /*0c30*/ 	.word	0x00005970
        /*0c34*/ 	.word	0x000000ff
        /*0c38*/ 	.word	0x00000000
        /*0c3c*/ 	.short	0x0101
        /*0c3e*/ 	.byte	0x04
	.zero		1


	//   ....[181]....
        /*0c40*/ 	.word	0x000059b0
        /*0c44*/ 	.word	0x000000ff
        /*0c48*/ 	.word	0x00000330
        /*0c4c*/ 	.short	0x010a
        /*0c4e*/ 	.byte	0x0d
	.zero		1


	//   ....[182]....
        /*0c50*/ 	.word	0x00005a00
        /*0c54*/ 	.word	0x000000ff
        /*0c58*/ 	.word	0x00000000
        /*0c5c*/ 	.short	0x0101
        /*0c5e*/ 	.byte	0x04
	.zero		1


	//   ....[183]....
        /*0c60*/ 	.word	0x00005e80
        /*0c64*/ 	.word	0x00000007
        /*0c68*/ 	.word	0x000002b0
        /*0c6c*/ 	.short	0x010a
        /*0c6e*/ 	.byte	0xff
	.zero		1


	//   ....[184]....
        /*0c70*/ 	.word	0x00005ff0
        /*0c74*/ 	.word	0x00000000
        /*0c78*/ 	.word	0x00000000
        /*0c7c*/ 	.short	0x0101
        /*0c7e*/ 	.byte	0xff
	.zero		1


	//   ....[185]....
        /*0c80*/ 	.word	0x00006460
        /*0c84*/ 	.word	0x000000ff
        /*0c88*/ 	.word	0x000002a8
        /*0c8c*/ 	.short	0x010a
        /*0c8e*/ 	.byte	0x11
	.zero		1


	//   ....[186]....
        /*0c90*/ 	.word	0x000065e0
        /*0c94*/ 	.word	0x000000ff
        /*0c98*/ 	.word	0x00000298
        /*0c9c*/ 	.short	0x010a
        /*0c9e*/ 	.byte	0x11
	.zero		1


	//   ....[187]....
        /*0ca0*/ 	.word	0x000067f0
        /*0ca4*/ 	.word	0x000000ff
        /*0ca8*/ 	.word	0x00000290
        /*0cac*/ 	.short	0x010b
        /*0cae*/ 	.byte	0x11
	.zero		1


	//   ....[188]....
        /*0cb0*/ 	.word	0x00006800
        /*0cb4*/ 	.word	0x000000ff
        /*0cb8*/ 	.word	0x00000000
        /*0cbc*/ 	.short	0x0101
        /*0cbe*/ 	.byte	0x1b
	.zero		1


	//   ....[189]....
        /*0cc0*/ 	.word	0x00006840
        /*0cc4*/ 	.word	0x00000000
        /*0cc8*/ 	.word	0x00000298
        /*0ccc*/ 	.short	0x010a
        /*0cce*/ 	.byte	0xff
	.zero		1


	//   ....[190]....
        /*0cd0*/ 	.word	0x00006b60
        /*0cd4*/ 	.word	0x00000003
        /*0cd8*/ 	.word	0x000002b0
        /*0cdc*/ 	.short	0x010a
        /*0cde*/ 	.byte	0xff
	.zero		1


	//   ....[191]....
        /*0ce0*/ 	.word	0x00006ce0
        /*0ce4*/ 	.word	0x00000000
        /*0ce8*/ 	.word	0x00000000
        /*0cec*/ 	.short	0x0101
        /*0cee*/ 	.byte	0xff
	.zero		1


	//   ....[192]....
        /*0cf0*/ 	.word	0x00007770
        /*0cf4*/ 	.word	0x000000ff
        /*0cf8*/ 	.word	0x00000290
        /*0cfc*/ 	.short	0x010a
        /*0cfe*/ 	.byte	0x2c
	.zero		1


	//   ....[193]....
        /*0d00*/ 	.word	0x00007780
        /*0d04*/ 	.word	0x0000008f
        /*0d08*/ 	.word	0x000002d0
        /*0d0c*/ 	.short	0x010a
        /*0d0e*/ 	.byte	0xff
	.zero		1


	//   ....[194]....
        /*0d10*/ 	.word	0x00007910
        /*0d14*/ 	.word	0x000000ff
        /*0d18*/ 	.word	0x00000290
        /*0d1c*/ 	.short	0x010a
        /*0d1e*/ 	.byte	0x2c
	.zero		1


	//   ....[195]....
        /*0d20*/ 	.word	0x00007a20
        /*0d24*/ 	.word	0x000000ff
        /*0d28*/ 	.word	0x00000000
        /*0d2c*/ 	.short	0x0101
        /*0d2e*/ 	.byte	0x04
	.zero		1


	//   ....[196]....
        /*0d30*/ 	.word	0x00007a80
        /*0d34*/ 	.word	0x0000008f
        /*0d38*/ 	.word	0x000002d0
        /*0d3c*/ 	.short	0x010a
        /*0d3e*/ 	.byte	0xff
	.zero		1


	//   ....[197]....
        /*0d40*/ 	.word	0x00008070
        /*0d44*/ 	.word	0x0000008f
        /*0d48*/ 	.word	0x00000000
        /*0d4c*/ 	.short	0x0101
        /*0d4e*/ 	.byte	0xff
	.zero		1


	//   ....[198]....
        /*0d50*/ 	.word	0x00008ed0
        /*0d54*/ 	.word	0x00000000
        /*0d58*/ 	.word	0x00000320
        /*0d5c*/ 	.short	0x010a
        /*0d5e*/ 	.byte	0xff
	.zero		1


	//   ....[199]....
        /*0d60*/ 	.word	0x00008f30
        /*0d64*/ 	.word	0x00000000
        /*0d68*/ 	.word	0x00000148
        /*0d6c*/ 	.short	0x010a
        /*0d6e*/ 	.byte	0xff
	.zero		1


	//   ....[200]....
        /*0d70*/ 	.word	0x00008f90
        /*0d74*/ 	.word	0x00000000
        /*0d78*/ 	.word	0x00000148
        /*0d7c*/ 	.short	0x010a
        /*0d7e*/ 	.byte	0xff
	.zero		1


	//   ....[201]....
        /*0d80*/ 	.word	0x00008fe0
        /*0d84*/ 	.word	0x00000003
        /*0d88*/ 	.word	0x000002b0
        /*0d8c*/ 	.short	0x010a
        /*0d8e*/ 	.byte	0xff
	.zero		1


	//   ....[202]....
        /*0d90*/ 	.word	0x00009040
        /*0d94*/ 	.word	0x00000000
        /*0d98*/ 	.word	0x00000000
        /*0d9c*/ 	.short	0x010a
        /*0d9e*/ 	.byte	0xff
	.zero		1


	//   ....[203]....
        /*0da0*/ 	.word	0x000090a0
        /*0da4*/ 	.word	0x00000000
        /*0da8*/ 	.word	0x00000000
        /*0dac*/ 	.short	0x010a
        /*0dae*/ 	.byte	0xff
	.zero		1


	//   ....[204]....
        /*0db0*/ 	.word	0x00009100
        /*0db4*/ 	.word	0x00000000
        /*0db8*/ 	.word	0x00000000
        /*0dbc*/ 	.short	0x010a
        /*0dbe*/ 	.byte	0xff
	.zero		1


	//   ....[205]....
        /*0dc0*/ 	.word	0x00009160
        /*0dc4*/ 	.word	0x00000000
        /*0dc8*/ 	.word	0x00000000
        /*0dcc*/ 	.short	0x010a
        /*0dce*/ 	.byte	0xff
	.zero		1


	//   ....[206]....
        /*0dd0*/ 	.word	0x000091c0
        /*0dd4*/ 	.word	0x00000000
        /*0dd8*/ 	.word	0x00000000
        /*0ddc*/ 	.short	0x010a
        /*0dde*/ 	.byte	0xff
	.zero		1


	//   ....[207]....
        /*0de0*/ 	.word	0x00009220
        /*0de4*/ 	.word	0x00000000
        /*0de8*/ 	.word	0x00000000
        /*0dec*/ 	.short	0x010a
        /*0dee*/ 	.byte	0xff
	.zero		1


	//   ....[208]....
        /*0df0*/ 	.word	0x00009280
        /*0df4*/ 	.word	0x00000000
        /*0df8*/ 	.word	0x00000000
        /*0dfc*/ 	.short	0x010a
        /*0dfe*/ 	.byte	0xff
	.zero		1


	//   ....[209]....
        /*0e00*/ 	.word	0x000092e0
        /*0e04*/ 	.word	0x00000000
        /*0e08*/ 	.word	0x00000000
        /*0e0c*/ 	.short	0x010a
        /*0e0e*/ 	.byte	0xff
	.zero		1


	//   ....[210]....
        /*0e10*/ 	.word	0x00009340
        /*0e14*/ 	.word	0x00000000
        /*0e18*/ 	.word	0x00000000
        /*0e1c*/ 	.short	0x010a
        /*0e1e*/ 	.byte	0xff
	.zero		1


	//   ....[211]....
        /*0e20*/ 	.word	0x000093a0
        /*0e24*/ 	.word	0x00000000
        /*0e28*/ 	.word	0x00000000
        /*0e2c*/ 	.short	0x010a
        /*0e2e*/ 	.byte	0xff
	.zero		1


	//   ....[212]....
        /*0e30*/ 	.word	0x00009400
        /*0e34*/ 	.word	0x00000000
        /*0e38*/ 	.word	0x00000000
        /*0e3c*/ 	.short	0x010a
        /*0e3e*/ 	.byte	0xff
	.zero		1


	//   ....[213]....
        /*0e40*/ 	.word	0x00009460
        /*0e44*/ 	.word	0x00000000
        /*0e48*/ 	.word	0x00000000
        /*0e4c*/ 	.short	0x010a
        /*0e4e*/ 	.byte	0xff
	.zero		1


	//   ....[214]....
        /*0e50*/ 	.word	0x000094c0
        /*0e54*/ 	.word	0x00000000
        /*0e58*/ 	.word	0x00000000
        /*0e5c*/ 	.short	0x010a
        /*0e5e*/ 	.byte	0xff
	.zero		1


	//   ....[215]....
        /*0e60*/ 	.word	0x00009520
        /*0e64*/ 	.word	0x00000000
        /*0e68*/ 	.word	0x00000000
        /*0e6c*/ 	.short	0x010a
        /*0e6e*/ 	.byte	0xff
	.zero		1


	//   ....[216]....
        /*0e70*/ 	.word	0x00009580
        /*0e74*/ 	.word	0x00000000
        /*0e78*/ 	.word	0x00000000
        /*0e7c*/ 	.short	0x010a
        /*0e7e*/ 	.byte	0xff
	.zero		1


	//   ....[217]....
        /*0e80*/ 	.word	0x000095e0
        /*0e84*/ 	.word	0x00000000
        /*0e88*/ 	.word	0x00000000
        /*0e8c*/ 	.short	0x010a
        /*0e8e*/ 	.byte	0xff
	.zero		1


	//   ....[218]....
        /*0e90*/ 	.word	0x00009640
        /*0e94*/ 	.word	0x00000000
        /*0e98*/ 	.word	0x00000000
        /*0e9c*/ 	.short	0x010a
        /*0e9e*/ 	.byte	0xff
	.zero		1


	//   ....[219]....
        /*0ea0*/ 	.word	0x000096a0
        /*0ea4*/ 	.word	0x00000000
        /*0ea8*/ 	.word	0x00000000
        /*0eac*/ 	.short	0x010a
        /*0eae*/ 	.byte	0xff
	.zero		1


	//   ....[220]....
        /*0eb0*/ 	.word	0x00009700
        /*0eb4*/ 	.word	0x00000000
        /*0eb8*/ 	.word	0x00000000
        /*0ebc*/ 	.short	0x010a
        /*0ebe*/ 	.byte	0xff
	.zero		1


	//   ....[221]....
        /*0ec0*/ 	.word	0x00009760
        /*0ec4*/ 	.word	0x00000000
        /*0ec8*/ 	.word	0x00000000
        /*0ecc*/ 	.short	0x010a
        /*0ece*/ 	.byte	0xff
	.zero		1


	//   ....[222]....
        /*0ed0*/ 	.word	0x000097c0
        /*0ed4*/ 	.word	0x00000000
        /*0ed8*/ 	.word	0x00000000
        /*0edc*/ 	.short	0x010a
        /*0ede*/ 	.byte	0xff
	.zero		1


	//   ....[223]....
        /*0ee0*/ 	.word	0x00009820
        /*0ee4*/ 	.word	0x00000000
        /*0ee8*/ 	.word	0x00000000
        /*0eec*/ 	.short	0x010a
        /*0eee*/ 	.byte	0xff
	.zero		1


	//   ....[224]....
        /*0ef0*/ 	.word	0x00009880
        /*0ef4*/ 	.word	0x00000000
        /*0ef8*/ 	.word	0x00000000
        /*0efc*/ 	.short	0x010a
        /*0efe*/ 	.byte	0xff
	.zero		1


	//   ....[225]....
        /*0f00*/ 	.word	0x000098e0
        /*0f04*/ 	.word	0x00000000
        /*0f08*/ 	.word	0x00000000
        /*0f0c*/ 	.short	0x010a
        /*0f0e*/ 	.byte	0xff
	.zero		1


	//   ....[226]....
        /*0f10*/ 	.word	0x00009940
        /*0f14*/ 	.word	0x00000000
        /*0f18*/ 	.word	0x00000000
        /*0f1c*/ 	.short	0x010a
        /*0f1e*/ 	.byte	0xff
	.zero		1


	//   ....[227]....
        /*0f20*/ 	.word	0x000099a0
        /*0f24*/ 	.word	0x00000000
        /*0f28*/ 	.word	0x00000000
        /*0f2c*/ 	.short	0x010a
        /*0f2e*/ 	.byte	0xff
	.zero		1


	//   ....[228]....
        /*0f30*/ 	.word	0x00009a00
        /*0f34*/ 	.word	0x00000000
        /*0f38*/ 	.word	0x00000000
        /*0f3c*/ 	.short	0x010a
        /*0f3e*/ 	.byte	0xff
	.zero		1


	//   ....[229]....
        /*0f40*/ 	.word	0x00009a60
        /*0f44*/ 	.word	0x00000000
        /*0f48*/ 	.word	0x00000000
        /*0f4c*/ 	.short	0x010a
        /*0f4e*/ 	.byte	0xff
	.zero		1


	//   ....[230]....
        /*0f50*/ 	.word	0x00009ac0
        /*0f54*/ 	.word	0x00000000
        /*0f58*/ 	.word	0x00000000
        /*0f5c*/ 	.short	0x010a
        /*0f5e*/ 	.byte	0xff
	.zero		1


	//   ....[231]....
        /*0f60*/ 	.word	0x00009b20
        /*0f64*/ 	.word	0x00000000
        /*0f68*/ 	.word	0x00000000
        /*0f6c*/ 	.short	0x010a
        /*0f6e*/ 	.byte	0xff
	.zero		1


	//   ....[232]....
        /*0f70*/ 	.word	0x00009b80
        /*0f74*/ 	.word	0x00000000
        /*0f78*/ 	.word	0x00000000
        /*0f7c*/ 	.short	0x010a
        /*0f7e*/ 	.byte	0xff
	.zero		1


	//   ....[233]....
        /*0f80*/ 	.word	0x00009be0
        /*0f84*/ 	.word	0x00000000
        /*0f88*/ 	.word	0x00000000
        /*0f8c*/ 	.short	0x010a
        /*0f8e*/ 	.byte	0xff
	.zero		1


	//   ....[234]....
        /*0f90*/ 	.word	0x00009c40
        /*0f94*/ 	.word	0x00000000
        /*0f98*/ 	.word	0x00000000
        /*0f9c*/ 	.short	0x010a
        /*0f9e*/ 	.byte	0xff
	.zero		1


	//   ....[235]....
        /*0fa0*/ 	.word	0x00009ca0
        /*0fa4*/ 	.word	0x00000000
        /*0fa8*/ 	.word	0x00000000
        /*0fac*/ 	.short	0x010a
        /*0fae*/ 	.byte	0xff
	.zero		1


	//   ....[236]....
        /*0fb0*/ 	.word	0x00009d00
        /*0fb4*/ 	.word	0x00000000
        /*0fb8*/ 	.word	0x00000000
        /*0fbc*/ 	.short	0x010a
        /*0fbe*/ 	.byte	0xff
	.zero		1


	//   ....[237]....
        /*0fc0*/ 	.word	0x00009d60
        /*0fc4*/ 	.word	0x00000000
        /*0fc8*/ 	.word	0x00000000
        /*0fcc*/ 	.short	0x010a
        /*0fce*/ 	.byte	0xff
	.zero		1


	//   ....[238]....
        /*0fd0*/ 	.word	0x00009dc0
        /*0fd4*/ 	.word	0x00000000
        /*0fd8*/ 	.word	0x00000000
        /*0fdc*/ 	.short	0x010a
        /*0fde*/ 	.byte	0xff
	.zero		1


	//   ....[239]....
        /*0fe0*/ 	.word	0x00009e20
        /*0fe4*/ 	.word	0x00000000
        /*0fe8*/ 	.word	0x00000000
        /*0fec*/ 	.short	0x010a
        /*0fee*/ 	.byte	0xff
	.zero		1


	//   ....[240]....
        /*0ff0*/ 	.word	0x00009e80
        /*0ff4*/ 	.word	0x00000000
        /*0ff8*/ 	.word	0x00000000
        /*0ffc*/ 	.short	0x010a
        /*0ffe*/ 	.byte	0xff
	.zero		1


	//   ....[241]....
        /*1000*/ 	.word	0x00009ee0
        /*1004*/ 	.word	0x00000000
        /*1008*/ 	.word	0x00000000
        /*100c*/ 	.short	0x010a
        /*100e*/ 	.byte	0xff
	.zero		1


	//   ....[242]....
        /*1010*/ 	.word	0x00009f30
        /*1014*/ 	.word	0x00000002
        /*1018*/ 	.word	0x00000310
        /*101c*/ 	.short	0x010a
        /*101e*/ 	.byte	0xff
	.zero		1


	//   ....[243]....
        /*1020*/ 	.word	0x00009f90
        /*1024*/ 	.word	0x00000002
        /*1028*/ 	.word	0x000002c0
        /*102c*/ 	.short	0x010a
        /*102e*/ 	.byte	0xff
	.zero		1


	//   ....[244]....
        /*1030*/ 	.word	0x00009fe0
        /*1034*/ 	.word	0x00000002
        /*1038*/ 	.word	0x000002b0
        /*103c*/ 	.short	0x010a
        /*103e*/ 	.byte	0xff
	.zero		1


	//   ....[245]....
        /*1040*/ 	.word	0x0000a040
        /*1044*/ 	.word	0x00000000
        /*1048*/ 	.word	0x000002c0
        /*104c*/ 	.short	0x010a
        /*104e*/ 	.byte	0xff
	.zero		1


	//   ....[246]....
        /*1050*/ 	.word	0x0000a0a0
        /*1054*/ 	.word	0x00000005
        /*1058*/ 	.word	0x00000008
        /*105c*/ 	.short	0x010a
        /*105e*/ 	.byte	0xff
	.zero		1


	//   ....[247]....
        /*1060*/ 	.word	0x0000a190
        /*1064*/ 	.word	0x00000000
        /*1068*/ 	.word	0x00000008
        /*106c*/ 	.short	0x010a
        /*106e*/ 	.byte	0xff
	.zero		1


	//   ....[248]....
        /*1070*/ 	.word	0x0000a1e0
        /*1074*/ 	.word	0x00000000
        /*1078*/ 	.word	0x000002b0
        /*107c*/ 	.short	0x010a
        /*107e*/ 	.byte	0xff
	.zero		1


	//   ....[249]....
        /*1080*/ 	.word	0x0000a240
        /*1084*/ 	.word	0x00000000
        /*1088*/ 	.word	0x000002f0
        /*108c*/ 	.short	0x010a
        /*108e*/ 	.byte	0xff
	.zero		1


	//   ....[250]....
        /*1090*/ 	.word	0x0000a2a0
        /*1094*/ 	.word	0x00000000
        /*1098*/ 	.word	0x00000000
        /*109c*/ 	.short	0x010a
        /*109e*/ 	.byte	0xff
	.zero		1


	//   ....[251]....
        /*10a0*/ 	.word	0x0000a300
        /*10a4*/ 	.word	0x00000000
        /*10a8*/ 	.word	0x00000000
        /*10ac*/ 	.short	0x010a
        /*10ae*/ 	.byte	0xff
	.zero		1


	//   ....[252]....
        /*10b0*/ 	.word	0x0000a360
        /*10b4*/ 	.word	0x00000000
        /*10b8*/ 	.word	0x00000000
        /*10bc*/ 	.short	0x010a
        /*10be*/ 	.byte	0xff
	.zero		1


	//   ....[253]....
        /*10c0*/ 	.word	0x0000a3c0
        /*10c4*/ 	.word	0x00000000
        /*10c8*/ 	.word	0x00000000
        /*10cc*/ 	.short	0x010a
        /*10ce*/ 	.byte	0xff
	.zero		1


	//   ....[254]....
        /*10d0*/ 	.word	0x0000a420
        /*10d4*/ 	.word	0x00000000
        /*10d8*/ 	.word	0x00000330
        /*10dc*/ 	.short	0x010a
        /*10de*/ 	.byte	0xff
	.zero		1


	//   ....[255]....
        /*10e0*/ 	.word	0x0000a470
        /*10e4*/ 	.word	0x00000007
        /*10e8*/ 	.word	0x000002b0
        /*10ec*/ 	.short	0x010a
        /*10ee*/ 	.byte	0xff
	.zero		1


	//   ....[0]....
        /*10f0*/ 	.word	0x0000a4d0
        /*10f4*/ 	.word	0x00000000
        /*10f8*/ 	.word	0x000002a8
        /*10fc*/ 	.short	0x010a
        /*10fe*/ 	.byte	0xff
	.zero		1


	//   ....[1]....
        /*1100*/ 	.word	0x0000a530
        /*1104*/ 	.word	0x00000000
        /*1108*/ 	.word	0x00000298
        /*110c*/ 	.short	0x010a
        /*110e*/ 	.byte	0xff
	.zero		1


	//   ....[2]....
        /*1110*/ 	.word	0x0000a580
        /*1114*/ 	.word	0x00000003
        /*1118*/ 	.word	0x000002b0
        /*111c*/ 	.short	0x010a
        /*111e*/ 	.byte	0xff
	.zero		1


	//   ....[3]....
        /*1120*/ 	.word	0x0000a5e0
        /*1124*/ 	.word	0x00000000
        /*1128*/ 	.word	0x00000290
        /*112c*/ 	.short	0x010a
        /*112e*/ 	.byte	0xff
	.zero		1


	//   ....[4]....
        /*1130*/ 	.word	0x0000a630
        /*1134*/ 	.word	0x0000008f
        /*1138*/ 	.word	0x000002d0
        /*113c*/ 	.short	0x010a
        /*113e*/ 	.byte	0xff
	.zero		1


	//----- nvinfo : EIATTR_NUM_MBARRIERS
	.align		4
.L_47:
        /*1140*/ 	.byte	0x03, 0x38
        /*1142*/ 	.short	0x0067


	//----- nvinfo : EIATTR_EXIT_INSTR_OFFSETS
	.align		4
        /*1144*/ 	.byte	0x04, 0x1c
        /*1146*/ 	.short	(.L_49 - .L_48)


	//   ....[0]....
.L_48:
        /*1148*/ 	.word	0x00004480


	//   ....[1]....
        /*114c*/ 	.word	0x00004990


	//   ....[2]....
        /*1150*/ 	.word	0x000049f0


	//   ....[3]....
        /*1154*/ 	.word	0x00005c30


	//   ....[4]....
        /*1158*/ 	.word	0x00006870


	//   ....[5]....
        /*115c*/ 	.word	0x000068b0


	//   ....[6]....
        /*1160*/ 	.word	0x00008ec0


	//----- nvinfo : EIATTR_MAX_THREADS
	.align		4
.L_49:
        /*1164*/ 	.byte	0x04, 0x05
        /*1166*/ 	.short	(.L_51 - .L_50)
.L_50:
        /*1168*/ 	.word	0x00000100
        /*116c*/ 	.word	0x00000001
        /*1170*/ 	.word	0x00000001


	//----- nvinfo : EIATTR_CRS_STACK_SIZE
	.align		4
.L_51:
        /*1174*/ 	.byte	0x04, 0x1e
        /*1176*/ 	.short	(.L_53 - .L_52)
.L_52:
        /*1178*/ 	.word	0x00000000


	//----- nvinfo : EIATTR_CBANK_PARAM_SIZE
	.align		4
.L_53:
        /*117c*/ 	.byte	0x03, 0x19
        /*117e*/ 	.short	0x0800


	//----- nvinfo : EIATTR_PARAM_CBANK
	.align		4
        /*1180*/ 	.byte	0x04, 0x0a
        /*1182*/ 	.short	(.L_55 - .L_54)
	.align		4
.L_54:
        /*1184*/ 	.word	index@(.nv.constant0._ZN7cutlass13device_kernelINS_4gemm6kernel13GemmUniversalIN4cute5tupleIJiiiiEEENS1_10collective13CollectiveMmaINS1_35MainloopSm100TmaUmmaWarpSpecializedILi41ELi2ELi4ENS5_IJNS4_1CILi2EEESB_NSA_ILi1EEEEEEEENS5_IJNSA_ILi256EEENSA_ILi64EEENSA_ILi32EEEEEENS_12float_e5m2_tENS5_IJlSC_lEEESJ_SK_NS4_8TiledMMAINS4_8MMA_AtomIJNS4_10MMA_TraitsINS4_25SM100_MMA_F8F6F4_2x1SM_SSEJSJ_SJ_fSF_SG_NS4_17integral_constantINS4_4UMMA5MajorELSR_0EEESS_NSP_INSQ_7ScaleInELST_0EEESU_EEEEEENS4_6LayoutINS5_IJSC_SC_SC_EEENS5_IJNSA_ILi0EEESZ_SZ_EEEEENS5_IJNS4_10UnderscoreES12_S12_EEEEENS4_28SM100_TMA_2SM_LOAD_MULTICASTENS4_14ComposedLayoutINS4_7SwizzleILi1ELi4ELi3EEENS4_18smem_ptr_flag_bitsILi8EEENSX_INS5_IJNSA_ILi8EEESH_EEENS5_IJSH_SC_EEEEEEEvNS4_8identityENS4_18SM100_TMA_2SM_LOADES1F_vS1G_EENS_8epilogue10collective18CollectiveEpilogueINS1J_23Sm100TmaWarpSpecializedILi1ELi1ELi64ELb0ELb0EEEJNS5_IJNSA_ILi128EEESG_SH_EEENS5_IJNSX_IS1O_SC_EENSX_ISG_SC_EEEEESJ_SK_SJ_SK_NS1J_6fusion15FusionCallbacksIS1N_NS1T_17LinearCombinationISJ_fSJ_fLNS_15FloatRoundStyleE2EEES1P_S1S_JEEENS4_5SM1004TMEM4LOAD26SM100_TMEM_LOAD_32dp32b64xENS4_13SM90_TMA_LOADENS16_INS17_ILi2ELi4ELi3EEES1A_NSX_INS5_IJS1B_SG_EEENS5_IJSG_SC_EEEEEEENS4_39AutoVectorizingCopyWithAssumedAlignmentILi128EEENS4_14SM90_TMA_STOREES28_S2A_S2A_EEEvvEEEEvNT_6ParamsE)
        /*1188*/ 	.short	0x0380
        /*118a*/ 	.short	0x0800


	//----- nvinfo : EIATTR_SW_WAR
	.align		4
.L_55:
        /*118c*/ 	.byte	0x04, 0x36
        /*118e*/ 	.short	(.L_57 - .L_56)
.L_56:
        /*1190*/ 	.word	0x00000008
.L_57:


//--------------------- .nv.callgraph             --------------------------
	.section	.nv.callgraph,"",@"SHT_CUDA_CALLGRAPH"
	.align	4
	.sectionentsize	8
	.align		4
        /*0000*/ 	.word	0x00000000
	.align		4
        /*0004*/ 	.word	0xffffffff
	.align		4
        /*0008*/ 	.word	index@(_ZN7cutlass13device_kernelINS_4gemm6kernel13GemmUniversalIN4cute5tupleIJiiiiEEENS1_10collective13CollectiveMmaINS1_35MainloopSm100TmaUmmaWarpSpecializedILi41ELi2ELi4ENS5_IJNS4_1CILi2EEESB_NSA_ILi1EEEEEEEENS5_IJNSA_ILi256EEENSA_ILi64EEENSA_ILi32EEEEEENS_12float_e5m2_tENS5_IJlSC_lEEESJ_SK_NS4_8TiledMMAINS4_8MMA_AtomIJNS4_10MMA_TraitsINS4_25SM100_MMA_F8F6F4_2x1SM_SSEJSJ_SJ_fSF_SG_NS4_17integral_constantINS4_4UMMA5MajorELSR_0EEESS_NSP_INSQ_7ScaleInELST_0EEESU_EEEEEENS4_6LayoutINS5_IJSC_SC_SC_EEENS5_IJNSA_ILi0EEESZ_SZ_EEEEENS5_IJNS4_10UnderscoreES12_S12_EEEEENS4_28SM100_TMA_2SM_LOAD_MULTICASTENS4_14ComposedLayoutINS4_7SwizzleILi1ELi4ELi3EEENS4_18smem_ptr_flag_bitsILi8EEENSX_INS5_IJNSA_ILi8EEESH_EEENS5_IJSH_SC_EEEEEEEvNS4_8identityENS4_18SM100_TMA_2SM_LOADES1F_vS1G_EENS_8epilogue10collective18CollectiveEpilogueINS1J_23Sm100TmaWarpSpecializedILi1ELi1ELi64ELb0ELb0EEEJNS5_IJNSA_ILi128EEESG_SH_EEENS5_IJNSX_IS1O_SC_EENSX_ISG_SC_EEEEESJ_SK_SJ_SK_NS1J_6fusion15FusionCallbacksIS1N_NS1T_17LinearCombinationISJ_fSJ_fLNS_15FloatRoundStyleE2EEES1P_S1S_JEEENS4_5SM1004TMEM4LOAD26SM100_TMEM_LOAD_32dp32b64xENS4_13SM90_TMA_LOADENS16_INS17_ILi2ELi4ELi3EEES1A_NSX_INS5_IJS1B_SG_EEENS5_IJSG_SC_EEEEEEENS4_39AutoVectorizingCopyWithAssumedAlignmentILi128EEENS4_14SM90_TMA_STOREES28_S2A_S2A_EEEvvEEEEvNT_6ParamsE)
	.align		4
        /*000c*/ 	.word	index@(__assertfail)
	.align		4
        /*0010*/ 	.word	0x00000000
	.align		4
        /*0014*/ 	.word	0xfffffffe
	.align		4
        /*0018*/ 	.word	0x00000000
	.align		4
        /*001c*/ 	.word	0xfffffffd
	.align		4
        /*0020*/ 	.word	0x00000000
	.align		4
        /*0024*/ 	.word	0xfffffffc


//--------------------- .nv.constant4             --------------------------
	.section	.nv.constant4,"a",@progbits
	.align	8
	.align		8
.nv.constant4:
        /*0000*/ 	.dword	__assertfail
	.align		8
        /*0008*/ 	.dword	__unnamed_1
	.align		8
        /*0010*/ 	.dword	__unnamed_2
	.align		8
        /*0018*/ 	.dword	_ZN40_INTERNAL_e75e16e1_4_k_cu_ae298cf7_247114cuda3std3__45__cpo5beginE
	.align		8
        /*0020*/ 	.dword	_ZN40_INTERNAL_e75e16e1_4_k_cu_ae298cf7_247114cuda3std3__45__cpo3endE
	.align		8
        /*0028*/ 	.dword	_ZN40_INTERNAL_e75e16e1_4_k_cu_ae298cf7_247114cuda3std3__45__cpo6cbeginE
	.align		8
        /*0030*/ 	.dword	_ZN40_INTERNAL_e75e16e1_4_k_cu_ae298cf7_247114cuda3std3__45__cpo4cendE
	.align		8
        /*0038*/ 	.dword	_ZN40_INTERNAL_e75e16e1_4_k_cu_ae298cf7_247114cuda3std3__442_GLOBAL__N__e75e16e1_4_k_cu_ae298cf7_247116ignoreE
	.align		8
        /*0040*/ 	.dword	_ZN40_INTERNAL_e75e16e1_4_k_cu_ae298cf7_247114cuda3std3__419piecewise_constructE
	.align		8
        /*0048*/ 	.dword	_ZN40_INTERNAL_e75e16e1_4_k_cu_ae298cf7_247114cuda3std3__48in_placeE
	.align		8
        /*0050*/ 	.dword	_ZN40_INTERNAL_e75e16e1_4_k_cu_ae298cf7_247114cuda3std6ranges3__45__cpo4swapE
	.align		8
        /*0058*/ 	.dword	_ZN40_INTERNAL_e75e16e1_4_k_cu_ae298cf7_247114cuda3std6ranges3__45__cpo9iter_moveE
	.align		8
        /*0060*/ 	.dword	_ZN40_INTERNAL_e75e16e1_4_k_cu_ae298cf7_247114cute7productE
	.align		8
        /*0068*/ 	.dword	_ZN40_INTERNAL_e75e16e1_4_k_cu_ae298cf7_247114cute1_E
	.align		8
        /*0070*/ 	.dword	$str$25
	.align		8
        /*0078*/ 	.dword	$str$26
	.align		8
        /*0080*/ 	.dword	$str$27
	.align		8
        /*0088*/ 	.dword	$str$28


//--------------------- .text._ZN7cutlass13device_kernelINS_4gemm6kernel13GemmUniversalIN4cute5tupleIJiiiiEEENS1_10collective13CollectiveMmaINS1_35MainloopSm100TmaUmmaWarpSpecializedILi41ELi2ELi4ENS5_IJNS4_1CILi2EEESB_NSA_ILi1EEEEEEEENS5_IJNSA_ILi256EEENSA_ILi64EEENSA_ILi32EEEEEENS_12float_e5m2_tENS5_IJlSC_lEEESJ_SK_NS4_8TiledMMAINS4_8MMA_AtomIJNS4_10MMA_TraitsINS4_25SM100_MMA_F8F6F4_2x1SM_SSEJSJ_SJ_fSF_SG_NS4_17integral_constantINS4_4UMMA5MajorELSR_0EEESS_NSP_INSQ_7ScaleInELST_0EEESU_EEEEEENS4_6LayoutINS5_IJSC_SC_SC_EEENS5_IJNSA_ILi0EEESZ_SZ_EEEEENS5_IJNS4_10UnderscoreES12_S12_EEEEENS4_28SM100_TMA_2SM_LOAD_MULTICASTENS4_14ComposedLayoutINS4_7SwizzleILi1ELi4ELi3EEENS4_18smem_ptr_flag_bitsILi8EEENSX_INS5_IJNSA_ILi8EEESH_EEENS5_IJSH_SC_EEEEEEEvNS4_8identityENS4_18SM100_TMA_2SM_LOADES1F_vS1G_EENS_8epilogue10collective18CollectiveEpilogueINS1J_23Sm100TmaWarpSpecializedILi1ELi1ELi64ELb0ELb0EEEJNS5_IJNSA_ILi128EEESG_SH_EEENS5_IJNSX_IS1O_SC_EENSX_ISG_SC_EEEEESJ_SK_SJ_SK_NS1J_6fusion15FusionCallbacksIS1N_NS1T_17LinearCombinationISJ_fSJ_fLNS_15FloatRoundStyleE2EEES1P_S1S_JEEENS4_5SM1004TMEM4LOAD26SM100_TMEM_LOAD_32dp32b64xENS4_13SM90_TMA_LOADENS16_INS17_ILi2ELi4ELi3EEES1A_NSX_INS5_IJS1B_SG_EEENS5_IJSG_SC_EEEEEEENS4_39AutoVectorizingCopyWithAssumedAlignmentILi128EEENS4_14SM90_TMA_STOREES28_S2A_S2A_EEEvvEEEEvNT_6ParamsE --------------------------
	.section	.text._ZN7cutlass13device_kernelINS_4gemm6kernel13GemmUniversalIN4cute5tupleIJiiiiEEENS1_10collective13CollectiveMmaINS1_35MainloopSm100TmaUmmaWarpSpecializedILi41ELi2ELi4ENS5_IJNS4_1CILi2EEESB_NSA_ILi1EEEEEEEENS5_IJNSA_ILi256EEENSA_ILi64EEENSA_ILi32EEEEEENS_12float_e5m2_tENS5_IJlSC_lEEESJ_SK_NS4_8TiledMMAINS4_8MMA_AtomIJNS4_10MMA_TraitsINS4_25SM100_MMA_F8F6F4_2x1SM_SSEJSJ_SJ_fSF_SG_NS4_17integral_constantINS4_4UMMA5MajorELSR_0EEESS_NSP_INSQ_7ScaleInELST_0EEESU_EEEEEENS4_6LayoutINS5_IJSC_SC_SC_EEENS5_IJNSA_ILi0EEESZ_SZ_EEEEENS5_IJNS4_10UnderscoreES12_S12_EEEEENS4_28SM100_TMA_2SM_LOAD_MULTICASTENS4_14ComposedLayoutINS4_7SwizzleILi1ELi4ELi3EEENS4_18smem_ptr_flag_bitsILi8EEENSX_INS5_IJNSA_ILi8EEESH_EEENS5_IJSH_SC_EEEEEEEvNS4_8identityENS4_18SM100_TMA_2SM_LOADES1F_vS1G_EENS_8epilogue10collective18CollectiveEpilogueINS1J_23Sm100TmaWarpSpecializedILi1ELi1ELi64ELb0ELb0EEEJNS5_IJNSA_ILi128EEESG_SH_EEENS5_IJNSX_IS1O_SC_EENSX_ISG_SC_EEEEESJ_SK_SJ_SK_NS1J_6fusion15FusionCallbacksIS1N_NS1T_17LinearCombinationISJ_fSJ_fLNS_15FloatRoundStyleE2EEES1P_S1S_JEEENS4_5SM1004TMEM4LOAD26SM100_TMEM_LOAD_32dp32b64xENS4_13SM90_TMA_LOADENS16_INS17_ILi2ELi4ELi3EEES1A_NSX_INS5_IJS1B_SG_EEENS5_IJSG_SC_EEEEEEENS4_39AutoVectorizingCopyWithAssumedAlignmentILi128EEENS4_14SM90_TMA_STOREES28_S2A_S2A_EEEvvEEEEvNT_6ParamsE,"ax",@progbits
	.align	128
.text._ZN7cutlass13device_kernelINS_4gemm6kernel13GemmUniversalIN4cute5tupleIJiiiiEEENS1_10collective13CollectiveMmaINS1_35MainloopSm100TmaUmmaWarpSpecializedILi41ELi2ELi4ENS5_IJNS4_1CILi2EEESB_NSA_ILi1EEEEEEEENS5_IJNSA_ILi256EEENSA_ILi64EEENSA_ILi32EEEEEENS_12float_e5m2_tENS5_IJlSC_lEEESJ_SK_NS4_8TiledMMAINS4_8MMA_AtomIJNS4_10MMA_TraitsINS4_25SM100_MMA_F8F6F4_2x1SM_SSEJSJ_SJ_fSF_SG_NS4_17integral_constantINS4_4UMMA5MajorELSR_0EEESS_NSP_INSQ_7ScaleInELST_0EEESU_EEEEEENS4_6LayoutINS5_IJSC_SC_SC_EEENS5_IJNSA_ILi0EEESZ_SZ_EEEEENS5_IJNS4_10UnderscoreES12_S12_EEEEENS4_28SM100_TMA_2SM_LOAD_MULTICASTENS4_14ComposedLayoutINS4_7SwizzleILi1ELi4ELi3EEENS4_18smem_ptr_flag_bitsILi8EEENSX_INS5_IJNSA_ILi8EEESH_EEENS5_IJSH_SC_EEEEEEEvNS4_8identityENS4_18SM100_TMA_2SM_LOADES1F_vS1G_EENS_8epilogue10collective18CollectiveEpilogueINS1J_23Sm100TmaWarpSpecializedILi1ELi1ELi64ELb0ELb0EEEJNS5_IJNSA_ILi128EEESG_SH_EEENS5_IJNSX_IS1O_SC_EENSX_ISG_SC_EEEEESJ_SK_SJ_SK_NS1J_6fusion15FusionCallbacksIS1N_NS1T_17LinearCombinationISJ_fSJ_fLNS_15FloatRoundStyleE2EEES1P_S1S_JEEENS4_5SM1004TMEM4LOAD26SM100_TMEM_LOAD_32dp32b64xENS4_13SM90_TMA_LOADENS16_INS17_ILi2ELi4ELi3EEES1A_NSX_INS5_IJS1B_SG_EEENS5_IJSG_SC_EEEEEEENS4_39AutoVectorizingCopyWithAssumedAlignmentILi128EEENS4_14SM90_TMA_STOREES28_S2A_S2A_EEEvvEEEEvNT_6ParamsE:
        .type           _ZN7cutlass13device_kernelINS_4gemm6kernel13GemmUniversalIN4cute5tupleIJiiiiEEENS1_10collective13CollectiveMmaINS1_35MainloopSm100TmaUmmaWarpSpecializedILi41ELi2ELi4ENS5_IJNS4_1CILi2EEESB_NSA_ILi1EEEEEEEENS5_IJNSA_ILi256EEENSA_ILi64EEENSA_ILi32EEEEEENS_12float_e5m2_tENS5_IJlSC_lEEESJ_SK_NS4_8TiledMMAINS4_8MMA_AtomIJNS4_10MMA_TraitsINS4_25SM100_MMA_F8F6F4_2x1SM_SSEJSJ_SJ_fSF_SG_NS4_17integral_constantINS4_4UMMA5MajorELSR_0EEESS_NSP_INSQ_7ScaleInELST_0EEESU_EEEEEENS4_6LayoutINS5_IJSC_SC_SC_EEENS5_IJNSA_ILi0EEESZ_SZ_EEEEENS5_IJNS4_10UnderscoreES12_S12_EEEEENS4_28SM100_TMA_2SM_LOAD_MULTICASTENS4_14ComposedLayoutINS4_7SwizzleILi1ELi4ELi3EEENS4_18smem_ptr_flag_bitsILi8EEENSX_INS5_IJNSA_ILi8EEESH_EEENS5_IJSH_SC_EEEEEEEvNS4_8identityENS4_18SM100_TMA_2SM_LOADES1F_vS1G_EENS_8epilogue10collective18CollectiveEpilogueINS1J_23Sm100TmaWarpSpecializedILi1ELi1ELi64ELb0ELb0EEEJNS5_IJNSA_ILi128EEESG_SH_EEENS5_IJNSX_IS1O_SC_EENSX_ISG_SC_EEEEESJ_SK_SJ_SK_NS1J_6fusion15FusionCallbacksIS1N_NS1T_17LinearCombinationISJ_fSJ_fLNS_15FloatRoundStyleE2EEES1P_S1S_JEEENS4_5SM1004TMEM4LOAD26SM100_TMEM_LOAD_32dp32b64xENS4_13SM90_TMA_LOADENS16_INS17_ILi2ELi4ELi3EEES1A_NSX_INS5_IJS1B_SG_EEENS5_IJSG_SC_EEEEEEENS4_39AutoVectorizingCopyWithAssumedAlignmentILi128EEENS4_14SM90_TMA_STOREES28_S2A_S2A_EEEvvEEEEvNT_6ParamsE,@function
        .size           _ZN7cutlass13device_kernelINS_4gemm6kernel13GemmUniversalIN4cute5tupleIJiiiiEEENS1_10collective13CollectiveMmaINS1_35MainloopSm100TmaUmmaWarpSpecializedILi41ELi2ELi4ENS5_IJNS4_1CILi2EEESB_NSA_ILi1EEEEEEEENS5_IJNSA_ILi256EEENSA_ILi64EEENSA_ILi32EEEEEENS_12float_e5m2_tENS5_IJlSC_lEEESJ_SK_NS4_8TiledMMAINS4_8MMA_AtomIJNS4_10MMA_TraitsINS4_25SM100_MMA_F8F6F4_2x1SM_SSEJSJ_SJ_fSF_SG_NS4_17integral_constantINS4_4UMMA5MajorELSR_0EEESS_NSP_INSQ_7ScaleInELST_0EEESU_EEEEEENS4_6LayoutINS5_IJSC_SC_SC_EEENS5_IJNSA_ILi0EEESZ_SZ_EEEEENS5_IJNS4_10UnderscoreES12_S12_EEEEENS4_28SM100_TMA_2SM_LOAD_MULTICASTENS4_14ComposedLayoutINS4_7SwizzleILi1ELi4ELi3EEENS4_18smem_ptr_flag_bitsILi8EEENSX_INS5_IJNSA_ILi8EEESH_EEENS5_IJSH_SC_EEEEEEEvNS4_8identityENS4_18SM100_TMA_2SM_LOADES1F_vS1G_EENS_8epilogue10collective18CollectiveEpilogueINS1J_23Sm100TmaWarpSpecializedILi1ELi1ELi64ELb0ELb0EEEJNS5_IJNSA_ILi128EEESG_SH_EEENS5_IJNSX_IS1O_SC_EENSX_ISG_SC_EEEEESJ_SK_SJ_SK_NS1J_6fusion15FusionCallbacksIS1N_NS1T_17LinearCombinationISJ_fSJ_fLNS_15FloatRoundStyleE2EEES1P_S1S_JEEENS4_5SM1004TMEM4LOAD26SM100_TMEM_LOAD_32dp32b64xENS4_13SM90_TMA_LOADENS16_INS17_ILi2ELi4ELi3EEES1A_NSX_INS5_IJS1B_SG_EEENS5_IJSG_SC_EEEEEEENS4_39AutoVectorizingCopyWithAssumedAlignmentILi128EEENS4_14SM90_TMA_STOREES28_S2A_S2A_EEEvvEEEEvNT_6ParamsE,(.L_x_261 - _ZN7cutlass13device_kernelINS_4gemm6kernel13GemmUniversalIN4cute5tupleIJiiiiEEENS1_10collective13CollectiveMmaINS1_35MainloopSm100TmaUmmaWarpSpecializedILi41ELi2ELi4ENS5_IJNS4_1CILi2EEESB_NSA_ILi1EEEEEEEENS5_IJNSA_ILi256EEENSA_ILi64EEENSA_ILi32EEEEEENS_12float_e5m2_tENS5_IJlSC_lEEESJ_SK_NS4_8TiledMMAINS4_8MMA_AtomIJNS4_10MMA_TraitsINS4_25SM100_MMA_F8F6F4_2x1SM_SSEJSJ_SJ_fSF_SG_NS4_17integral_constantINS4_4UMMA5MajorELSR_0EEESS_NSP_INSQ_7ScaleInELST_0EEESU_EEEEEENS4_6LayoutINS5_IJSC_SC_SC_EEENS5_IJNSA_ILi0EEESZ_SZ_EEEEENS5_IJNS4_10UnderscoreES12_S12_EEEEENS4_28SM100_TMA_2SM_LOAD_MULTICASTENS4_14ComposedLayoutINS4_7SwizzleILi1ELi4ELi3EEENS4_18smem_ptr_flag_bitsILi8EEENSX_INS5_IJNSA_ILi8EEESH_EEENS5_IJSH_SC_EEEEEEEvNS4_8identityENS4_18SM100_TMA_2SM_LOADES1F_vS1G_EENS_8epilogue10collective18CollectiveEpilogueINS1J_23Sm100TmaWarpSpecializedILi1ELi1ELi64ELb0ELb0EEEJNS5_IJNSA_ILi128EEESG_SH_EEENS5_IJNSX_IS1O_SC_EENSX_ISG_SC_EEEEESJ_SK_SJ_SK_NS1J_6fusion15FusionCallbacksIS1N_NS1T_17LinearCombinationISJ_fSJ_fLNS_15FloatRoundStyleE2EEES1P_S1S_JEEENS4_5SM1004TMEM4LOAD26SM100_TMEM_LOAD_32dp32b64xENS4_13SM90_TMA_LOADENS16_INS17_ILi2ELi4ELi3EEES1A_NSX_INS5_IJS1B_SG_EEENS5_IJSG_SC_EEEEEEENS4_39AutoVectorizingCopyWithAssumedAlignmentILi128EEENS4_14SM90_TMA_STOREES28_S2A_S2A_EEEvvEEEEvNT_6ParamsE)
        .other          _ZN7cutlass13device_kernelINS_4gemm6kernel13GemmUniversalIN4cute5tupleIJiiiiEEENS1_10collective13CollectiveMmaINS1_35MainloopSm100TmaUmmaWarpSpecializedILi41ELi2ELi4ENS5_IJNS4_1CILi2EEESB_NSA_ILi1EEEEEEEENS5_IJNSA_ILi256EEENSA_ILi64EEENSA_ILi32EEEEEENS_12float_e5m2_tENS5_IJlSC_lEEESJ_SK_NS4_8TiledMMAINS4_8MMA_AtomIJNS4_10MMA_TraitsINS4_25SM100_MMA_F8F6F4_2x1SM_SSEJSJ_SJ_fSF_SG_NS4_17integral_constantINS4_4UMMA5MajorELSR_0EEESS_NSP_INSQ_7ScaleInELST_0EEESU_EEEEEENS4_6LayoutINS5_IJSC_SC_SC_EEENS5_IJNSA_ILi0EEESZ_SZ_EEEEENS5_IJNS4_10UnderscoreES12_S12_EEEEENS4_28SM100_TMA_2SM_LOAD_MULTICASTENS4_14ComposedLayoutINS4_7SwizzleILi1ELi4ELi3EEENS4_18smem_ptr_flag_bitsILi8EEENSX_INS5_IJNSA_ILi8EEESH_EEENS5_IJSH_SC_EEEEEEEvNS4_8identityENS4_18SM100_TMA_2SM_LOADES1F_vS1G_EENS_8epilogue10collective18CollectiveEpilogueINS1J_23Sm100TmaWarpSpecializedILi1ELi1ELi64ELb0ELb0EEEJNS5_IJNSA_ILi128EEESG_SH_EEENS5_IJNSX_IS1O_SC_EENSX_ISG_SC_EEEEESJ_SK_SJ_SK_NS1J_6fusion15FusionCallbacksIS1N_NS1T_17LinearCombinationISJ_fSJ_fLNS_15FloatRoundStyleE2EEES1P_S1S_JEEENS4_5SM1004TMEM4LOAD26SM100_TMEM_LOAD_32dp32b64xENS4_13SM90_TMA_LOADENS16_INS17_ILi2ELi4ELi3EEES1A_NSX_INS5_IJS1B_SG_EEENS5_IJSG_SC_EEEEEEENS4_39AutoVectorizingCopyWithAssumedAlignmentILi128EEENS4_14SM90_TMA_STOREES28_S2A_S2A_EEEvvEEEEvNT_6ParamsE,@"STO_CUDA_ENTRY STV_DEFAULT"
_ZN7cutlass13device_kernelINS_4gemm6kernel13GemmUniversalIN4cute5tupleIJiiiiEEENS1_10collective13CollectiveMmaINS1_35MainloopSm100TmaUmmaWarpSpecializedILi41ELi2ELi4ENS5_IJNS4_1CILi2EEESB_NSA_ILi1EEEEEEEENS5_IJNSA_ILi256EEENSA_ILi64EEENSA_ILi32EEEEEENS_12float_e5m2_tENS5_IJlSC_lEEESJ_SK_NS4_8TiledMMAINS4_8MMA_AtomIJNS4_10MMA_TraitsINS4_25SM100_MMA_F8F6F4_2x1SM_SSEJSJ_SJ_fSF_SG_NS4_17integral_constantINS4_4UMMA5MajorELSR_0EEESS_NSP_INSQ_7ScaleInELST_0EEESU_EEEEEENS4_6LayoutINS5_IJSC_SC_SC_EEENS5_IJNSA_ILi0EEESZ_SZ_EEEEENS5_IJNS4_10UnderscoreES12_S12_EEEEENS4_28SM100_TMA_2SM_LOAD_MULTICASTENS4_14ComposedLayoutINS4_7SwizzleILi1ELi4ELi3EEENS4_18smem_ptr_flag_bitsILi8EEENSX_INS5_IJNSA_ILi8EEESH_EEENS5_IJSH_SC_EEEEEEEvNS4_8identityENS4_18SM100_TMA_2SM_LOADES1F_vS1G_EENS_8epilogue10collective18CollectiveEpilogueINS1J_23Sm100TmaWarpSpecializedILi1ELi1ELi64ELb0ELb0EEEJNS5_IJNSA_ILi128EEESG_SH_EEENS5_IJNSX_IS1O_SC_EENSX_ISG_SC_EEEEESJ_SK_SJ_SK_NS1J_6fusion15FusionCallbacksIS1N_NS1T_17LinearCombinationISJ_fSJ_fLNS_15FloatRoundStyleE2EEES1P_S1S_JEEENS4_5SM1004TMEM4LOAD26SM100_TMEM_LOAD_32dp32b64xENS4_13SM90_TMA_LOADENS16_INS17_ILi2ELi4ELi3EEES1A_NSX_INS5_IJS1B_SG_EEENS5_IJSG_SC_EEEEEEENS4_39AutoVectorizingCopyWithAssumedAlignmentILi128EEENS4_14SM90_TMA_STOREES28_S2A_S2A_EEEvvEEEEvNT_6ParamsE:
[----:B------:R-:W1:Y:S01]  /*0000*/  LDC R1, c[0x0][0x37c] ;  /* 0x0000df00ff017b82 */ /* 0x000e620000000800 */
[----:B------:R-:W2:Y:S01]  /*0010*/  S2R R131, SR_TID.X ;  /* 0x0000000000837919 */ /* 0x000ea20000002100 */
[----:B------:R-:W3:Y:S06]  /*0020*/  LDCU.64 UR8, c[0x0][0x890] ;  /* 0x00011200ff0877ac */ /* 0x000eec0008000a00 */
[----:B------:R-:W4:Y:S01]  /*0030*/  S2UR UR4, SR_CgaCtaId ;  /* 0x00000000000479c3 */ /* 0x000f220000008800 */
[----:B------:R-:W-:Y:S02]  /*0040*/  PRMT R141, RZ, 0x7610, R141 ;  /* 0x00007610ff8d7816 */ /* 0x000fe4000000008d */
[----:B------:R-:W-:Y:S01]  /*0050*/  ELECT P1, URZ, PT ;  /* 0x0000000000ff782f */ /* 0x000fe20003820000 */
[----:B---3--:R-:W-:-:S04]  /*0060*/  UISETP.NE.U32.AND UP0, UPT, UR8, URZ, UPT ;  /* 0x000000ff0800728c */ /* 0x008fc8000bf05070 */
[----:B------:R-:W-:Y:S02]  /*0070*/  UISETP.NE.AND.EX UP0, UPT, UR9, URZ, UPT, UP0 ;  /* 0x000000ff0900728c */ /* 0x000fe4000bf05300 */
[----:B----4-:R-:W-:Y:S02]  /*0080*/  ULOP3.LUT UR27, UR4, 0x1, URZ, 0xc0, !UPT ;  /* 0x00000001041b7892 */ /* 0x010fe4000f8ec0ff */
[----:B------:R-:W-:Y:S01]  /*0090*/  ULOP3.LUT UR29, UR4, 0x1, URZ, 0x3c, !UPT ;  /* 0x00000001041d7892 */ /* 0x000fe2000f8e3cff */
[----:B--2---:R-:W-:-:S05]  /*00a0*/  SHF.R.U32.HI R142, RZ, 0x5, R131 ;  /* 0x00000005ff8e7819 */ /* 0x004fca0000011683 */
[----:B------:R-:W2:Y:S02]  /*00b0*/  SHFL.IDX PT, R0, R142, RZ, 0x1f ;  /* 0x00001fff8e007589 */ /* 0x000ea400000e0000 */
[----:B--2---:R-:W-:Y:S01]  /*00c0*/  R2UR UR13, R0 ;  /* 0x00000000000d72ca */ /* 0x004fe200000e0000 */
[----:B-1----:R-:W-:-:S14]  /*00d0*/  BRA.U UP0, `(.L_x_0) ;  /* 0x0000000100307547 */ /* 0x002fdc000b800000 */
[----:B------:R-:W1:Y:S02]  /*00e0*/  LDCU.64 UR4, c[0x0][0x888] ;  /* 0x00011100ff0477ac */ /* 0x000e640008000a00 */
[----:B-1----:R-:W-:-:S04]  /*00f0*/  UISETP.NE.U32.AND UP0, UPT, UR4, URZ, UPT ;  /* 0x000000ff0400728c */ /* 0x002fc8000bf05070 */
[----:B------:R-:W-:-:S09]  /*0100*/  UISETP.NE.AND.EX UP0, UPT, UR5, URZ, UPT, UP0 ;  /* 0x000000ff0500728c */ /* 0x000fd2000bf05300 */
[----:B------:R-:W-:Y:S05]  /*0110*/  BRA.U !UP0, `(.L_x_1) ;  /* 0x0000000108147547 */ /* 0x000fea000b800000 */
[----:B------:R-:W1:Y:S01]  /*0120*/  LDC.64 R2, c[0x0][0x888] ;  /* 0x00022200ff027b82 */ /* 0x000e620000000a00 */
[----:B------:R-:W1:Y:S02]  /*0130*/  LDCU.64 UR4, c[0x0][0x358] ;  /* 0x00006b00ff0477ac */ /* 0x000e640008000a00 */
[----:B-1----:R1:W5:Y:S01]  /*0140*/  LDG.E R71, desc[UR4][R2.64] ;  /* 0x0000000402477981 */ /* 0x002362000c1e1900 */
[----:B------:R-:W-:Y:S01]  /*0150*/  HFMA2 R141, -RZ, RZ, 0, 5.9604644775390625e-08 ;  /* 0x00000001ff8d7431 */ /* 0x000fe200000001ff */
[----:B------:R-:W-:Y:S05]  /*0160*/  BRA `(.L_x_0) ;  /* 0x00000000000c7947 */ /* 0x000fea0003800000 */
.L_x_1:
[----:B------:R-:W1:Y:S01]  /*0170*/  LDCU UR4, c[0x0][0x880] ;  /* 0x00011000ff0477ac */ /* 0x000e620008000800 */
[----:B------:R-:W-:Y:S01]  /*0180*/  HFMA2 R141, -RZ, RZ, 0, 5.9604644775390625e-08 ;  /* 0x00000001ff8d7431 */ /* 0x000fe200000001ff */
[----:B-1----:R-:W-:-:S07]  /*0190*/  MOV R71, UR4 ;  /* 0x0000000400477c02 */ /* 0x002fce0008000f00 */
.L_x_0:
[----:B------:R-:W2:Y:S02]  /*01a0*/  LDCU.64 UR4, c[0x0][0x8b0] ;  /* 0x00011600ff0477ac */ /* 0x000ea40008000a00 */
[----:B--2---:R-:W-:-:S04]  /*01b0*/  UISETP.NE.U32.AND UP0, UPT, UR4, URZ, UPT ;  /* 0x000000ff0400728c */ /* 0x004fc8000bf05070 */
[----:B------:R-:W-:-:S09]  /*01c0*/  UISETP.NE.AND.EX UP0, UPT, UR5, URZ, UPT, UP0 ;  /* 0x000000ff0500728c */ /* 0x000fd2000bf05300 */
[----:B------:R-:W-:Y:S05]  /*01d0*/  BRA.U UP0, `(.L_x_2) ;  /* 0x0000000100287547 */ /* 0x000fea000b800000 */
[----:B------:R-:W2:Y:S02]  /*01e0*/  LDCU.64 UR4, c[0x0][0x8a8] ;  /* 0x00011500ff0477ac */ /* 0x000ea40008000a00 */
[----:B--2---:R-:W-:-:S04]  /*01f0*/  UISETP.NE.U32.AND UP0, UPT, UR4, URZ, UPT ;  /* 0x000000ff0400728c */ /* 0x004fc8000bf05070 */
[----:B------:R-:W-:-:S09]  /*0200*/  UISETP.NE.AND.EX UP0, UPT, UR5, URZ, UPT, UP0 ;  /* 0x000000ff0500728c */ /* 0x000fd2000bf05300 */
[----:B------:R-:W-:Y:S05]  /*0210*/  BRA.U !UP0, `(.L_x_3) ;  /* 0x0000000108107547 */ /* 0x000fea000b800000 */
[----:B-1----:R-:W1:Y:S01]  /*0220*/  LDC.64 R2, c[0x0][0x8a8] ;  /* 0x00022a00ff027b82 */ /* 0x002e620000000a00 */
[----:B------:R-:W1:Y:S02]  /*0230*/  LDCU.64 UR4, c[0x0][0x358] ;  /* 0x00006b00ff0477ac */ /* 0x000e640008000a00 */
[----:B-1----:R2:W5:Y:S01]  /*0240*/  LDG.E R70, desc[UR4][R2.64] ;  /* 0x0000000402467981 */ /* 0x002562000c1e1900 */
[----:B------:R-:W-:Y:S05]  /*0250*/  BRA `(.L_x_2) ;  /* 0x0000000000087947 */ /* 0x000fea0003800000 */
.L_x_3:
[----:B------:R-:W2:Y:S02]  /*0260*/  LDCU UR4, c[0x0][0x8a0] ;  /* 0x00011400ff0477ac */ /* 0x000ea40008000800 */
[----:B--2---:R-:W-:Y:S02]  /*0270*/  MOV R70, UR4 ;  /* 0x0000000400467c02 */ /* 0x004fe40008000f00 */
.L_x_2:
[----:B------:R-:W-:Y:S01]  /*0280*/  IMAD.U32 R0, RZ, RZ, UR13 ;  /* 0x0000000dff007e24 */ /* 0x000fe2000f8e00ff */
[----:B------:R-:W-:Y:S04]  /*0290*/  BSSY.RECONVERGENT B0, `(.L_x_4) ;  /* 0x000000c000007945 */ /* 0x000fe80003800200 */
[C---:B------:R-:W-:Y:S02]  /*02a0*/  ISETP.NE.OR P2, PT, R0.reuse, 0x1, !P1 ;  /* 0x000000010000780c */ /* 0x040fe40004f45670 */
[----:B------:R-:W-:-:S11]  /*02b0*/  ISETP.NE.OR P0, PT, R0, 0x3, !P1 ;  /* 0x000000030000780c */ /* 0x000fd60004f05670 */
[----:B------:R-:W-:Y:S05]  /*02c0*/  @P2 BRA `(.L_x_5) ;  /* 0x0000000000202947 */ /* 0x000fea0003800000 */
[----:B------:R-:W3:Y:S02]  /*02d0*/  LDCU.64 UR4, c[0x0][0x348] ;  /* 0x00006900ff0477ac */ /* 0x000ee40008000a00 */
[----:B---3--:R-:W-:Y:S02]  /*02e0*/  UIADD3 UR6, UP1, UPT, UR4, 0x80, URZ ;  /* 0x0000008004067890 */ /* 0x008fe4000ff3e0ff */
[----:B------:R-:W-:Y:S02]  /*02f0*/  UIADD3 UR4, UP0, UPT, UR4, 0x180, URZ ;  /* 0x0000018004047890 */ /* 0x000fe4000ff1e0ff */
[----:B------:R-:W-:Y:S02]  /*0300*/  UIADD3.X UR7, UPT, UPT, URZ, UR5, URZ, UP1, !UPT ;  /* 0x00000005ff077290 */ /* 0x000fe40008ffe4ff */
[----:B------:R-:W-:-:S07]  /*0310*/  UIADD3.X UR5, UPT, UPT, URZ, UR5, URZ, UP0, !UPT ;  /* 0x00000005ff057290 */ /* 0x000fce00087fe4ff */
[----:B------:R3:W-:Y:S02]  /*0320*/  UTMACCTL.PF [UR6] ;  /* 0x00000000060079b9 */ /* 0x0007e40008040000 */
[----:B------:R3:W-:Y:S02]  /*0330*/  UTMACCTL.PF [UR4] ;  /* 0x00000000040079b9 */ /* 0x0007e40008040000 */
[----:B---3--:R-:W-:Y:S01]  /*0340*/  NOP ;  /* 0x0000000000007918 */ /* 0x008fe20000000000 */
.L_x_5:
[----:B------:R-:W-:Y:S05]  /*0350*/  BSYNC.RECONVERGENT B0 ;  /* 0x0000000000007941 */ /* 0x000fea0003800200 */
.L_x_4:
[----:B------:R-:W-:Y:S04]  /*0360*/  BSSY.RECONVERGENT B0, `(.L_x_6) ;  /* 0x000000a000007945 */ /* 0x000fe80003800200 */
        /* <DEDUP_REMOVED lines=9> */
.L_x_7:
[----:B------:R-:W-:Y:S05]  /*0400*/  BSYNC.RECONVERGENT B0 ;  /* 0x0000000000007941 */ /* 0x000fea0003800200 */
.L_x_6:
[----:B------:R-:W3:Y:S01]  /*0410*/  LDCU.64 UR4, c[0x0][0x888] ;  /* 0x00011100ff0477ac */ /* 0x000ee20008000a00 */
[----:B------:R-:W-:Y:S02]  /*0420*/  UISETP.EQ.U32.AND UP1, UPT, UR8, URZ, UPT ;  /* 0x000000ff0800728c */ /* 0x000fe4000bf22070 */
[----:B------:R-:W-:Y:S02]  /*0430*/  UPLOP3.LUT UP3, UPT, UPT, UPT, UPT, 0x80, 0x8 ;  /* 0x000000000008789c */ /* 0x000fe40003f6f070 */
[----:B---3--:R-:W-:-:S04]  /*0440*/  UISETP.NE.U32.AND UP0, UPT, UR4, URZ, UPT ;  /* 0x000000ff0400728c */ /* 0x008fc8000bf05070 */
[----:B------:R-:W-:-:S04]  /*0450*/  UISETP.NE.AND.EX UP0, UPT, UR5, URZ, UPT, UP0 ;  /* 0x000000ff0500728c */ /* 0x000fc8000bf05300 */
[----:B------:R-:W-:-:S04]  /*0460*/  UISETP.EQ.OR.EX UP2, UPT, UR9, URZ, !UP0, UP1 ;  /* 0x000000ff0900728c */ /* 0x000fc8000c742710 */
[----:B------:R-:W-:-:S05]  /*0470*/  UP2UR UR60, UPR, URZ, 0x4 ;  /* 0x00000004ff3c7883 */ /* 0x000fca0008000000 */
[----:B------:R-:W-:Y:S07]  /*0480*/  BRA.U !UP2, `(.L_x_8) ;  /* 0x000000010a207547 */ /* 0x000fee000b800000 */
[----:B------:R-:W-:Y:S01]  /*0490*/  UISETP.NE.U32.AND UP1, UPT, UR8, URZ, UPT ;  /* 0x000000ff0800728c */ /* 0x000fe2000bf25070 */
[----:B-----5:R-:W-:Y:S01]  /*04a0*/  FSETP.NEU.AND P0, PT, R71, RZ, PT ;  /* 0x000000ff4700720b */ /* 0x020fe20003f0d000 */
[----:B------:R-:W-:Y:S02]  /*04b0*/  USEL UR4, URZ, 0xffffffff, UP0 ;  /* 0xffffffffff047887 */ /* 0x000fe40008000000 */
[----:B------:R-:W-:-:S10]  /*04c0*/  UISETP.NE.AND.EX UP1, UPT, UR9, URZ, UPT, UP1 ;  /* 0x000000ff0900728c */ /* 0x000fd4000bf25310 */
[----:B------:R-:W-:Y:S01]  /*04d0*/  VOTEU.ANY UP0, P0 ;  /* 0x0000000000ff7886 */ /* 0x000fe20000000100 */
[----:B------:R-:W-:-:S04]  /*04e0*/  @!UP1 USEL UR4, URZ, 0xffffffff, UP0 ;  /* 0xffffffffff049887 */ /* 0x000fc80008000000 */
[----:B------:R-:W-:-:S04]  /*04f0*/  ULOP3.LUT UR4, UR4, 0x1, URZ, 0xc0, !UPT ;  /* 0x0000000104047892 */ /* 0x000fc8000f8ec0ff */
[----:B------:R-:W-:-:S11]  /*0500*/  UISETP.NE.U32.AND UP3, UPT, UR4, 0x1, UPT ;  /* 0x000000010400788c */ /* 0x000fd6000bf65070 */
.L_x_8:
[----:B------:R-:W3:Y:S01]  /*0510*/  SHFL.IDX PT, R0, R142, RZ, 0x1f ;  /* 0x00001fff8e007589 */ /* 0x000ee200000e0000 */
[----:B------:R-:W-:-:S04]  /*0520*/  UISETP.NE.AND UP0, UPT, UR13, 0x2, UPT ;  /* 0x000000020d00788c */ /* 0x000fc8000bf05270 */
[----:B------:R-:W-:Y:S02]  /*0530*/  UISETP.EQ.AND UP1, UPT, UR27, URZ, !UP0 ;  /* 0x000000ff1b00728c */ /* 0x000fe4000c722270 */
[----:B------:R-:W-:-:S04]  /*0540*/  USEL UR34, URZ, 0x1, UP0 ;  /* 0x00000001ff227887 */ /* 0x000fc80008000000 */
[----:B------:R-:W-:Y:S02]  /*0550*/  PLOP3.LUT P3, PT, P1, PT, UP1, 0x80, 0x8 ;  /* 0x000000000008781c */ /* 0x000fe40000f6f018 */
[----:B---3--:R-:W-:-:S13]  /*0560*/  ISETP.NE.AND P0, PT, R0, RZ, PT ;  /* 0x000000ff0000720c */ /* 0x008fda0003f05270 */
[----:B------:R-:W-:Y:S05]  /*0570*/  @P0 BRA `(.L_x_9) ;  /* 0x00000004008c0947 */ /* 0x000fea0003800000 */
[----:B------:R-:W-:Y:S01]  /*0580*/  ELECT P0, URZ, PT ;  /* 0x0000000000ff782f */ /* 0x000fe20003800000 */
[----:B------:R-:W-:-:S12]  /*0590*/  BSSY.RECONVERGENT B0, `(.L_x_9) ;  /* 0x0000061000007945 */ /* 0x000fd80003800200 */
[----:B------:R-:W-:Y:S05]  /*05a0*/  @!P0 BRA `(.L_x_10) ;  /* 0x00000004007c8947 */ /* 0x000fea0003800000 */
[----:B------:R-:W3:Y:S01]  /*05b0*/  S2UR UR5, SR_CgaCtaId ;  /* 0x00000000000579c3 */ /* 0x000ee20000008800 */
[----:B------:R-:W-:Y:S01]  /*05c0*/  UMOV UR4, 0x400 ;  /* 0x0000040000047882 */ /* 0x000fe20000000000 */
[----:B------:R-:W-:Y:S01]  /*05d0*/  UMOV UR8, 0x1 ;  /* 0x0000000100087882 */ /* 0x000fe20000000000 */
[----:B------:R-:W-:Y:S01]  /*05e0*/  UMOV UR6, 0x2 ;  /* 0x0000000200067882 */ /* 0x000fe20000000000 */
[----:B------:R-:W-:-:S04]  /*05f0*/  UIADD3 UR8, UPT, UPT, -UR8, 0x100000, URZ ;  /* 0x0010000008087890 */ /* 0x000fc8000fffe1ff */
[----:B------:R-:W-:Y:S02]  /*0600*/  USHF.L.U32 UR9, UR8, 0xb, URZ ;  /* 0x0000000b08097899 */ /* 0x000fe400080006ff */
[----:B------:R-:W-:Y:S02]  /*0610*/  USHF.L.U32 UR8, UR8, 0x1, URZ ;  /* 0x0000000108087899 */ /* 0x000fe400080006ff */
[----:B------:R-:W-:-:S04]  /*0620*/  UIADD3 UR6, UPT, UPT, -UR6, 0x100000, URZ ;  /* 0x0010000006067890 */ /* 0x000fc8000fffe1ff */
[----:B------:R-:W-:Y:S02]  /*0630*/  USHF.L.U32 UR7, UR6, 0xb, URZ ;  /* 0x0000000b06077899 */ /* 0x000fe400080006ff */
[----:B------:R-:W-:Y:S02]  /*0640*/  USHF.L.U32 UR6, UR6, 0x1, URZ ;  /* 0x0000000106067899 */ /* 0x000fe400080006ff */
[----:B---3--:R-:W-:Y:S01]  /*0650*/  ULEA UR4, UR5, UR4, 0x18 ;  /* 0x0000000405047291 */ /* 0x008fe2000f8ec0ff */
[----:B------:R-:W3:Y:S11]  /*0660*/  FENCE.VIEW.ASYNC.S ;  /* 0x00000000000073c6 */ /* 0x000ef60000000000 */
[----:B---3--:R3:W4:Y:S01]  /*0670*/  SYNCS.EXCH.64 URZ, [UR4], UR8 ;  /* 0x0000000804ff75b2 */ /* 0x0087220008000100 */
[----:B------:R3:W1:Y:S01]  /*0680*/  SYNCS.EXCH.64 URZ, [UR4+0x148], UR6 ;  /* 0x0001480604ff75b2 */ /* 0x0006620008000100 */
        /* <DEDUP_REMOVED lines=79> */
[----:B------:R3:W1:Y:S02]  /*0b80*/  SYNCS.EXCH.64 URZ, [UR4+0x288], UR6 ;  /* 0x0002880604ff75b2 */ /* 0x0006640008000100 */
[----:B---34-:R-:W-:Y:S01]  /*0b90*/  NOP ;  /* 0x0000000000007918 */ /* 0x018fe20000000000 */
.L_x_10:
[----:B------:R-:W-:Y:S05]  /*0ba0*/  BSYNC.RECONVERGENT B0 ;  /* 0x0000000000007941 */ /* 0x000fea0003800200 */
.L_x_9:
[----:B------:R-:W3:Y:S01]  /*0bb0*/  SHFL.IDX PT, R0, R142, RZ, 0x1f ;  /* 0x00001fff8e007589 */ /* 0x000ee200000e0000 */
[----:B------:R-:W-:Y:S01]  /*0bc0*/  NOP ;  /* 0x0000000000007918 */ /* 0x000fe20000000000 */
[----:B---3--:R-:W-:-:S13]  /*0bd0*/  ISETP.NE.AND P0, PT, R0, 0x1, PT ;  /* 0x000000010000780c */ /* 0x008fda0003f05270 */
[----:B------:R-:W-:Y:S05]  /*0be0*/  @P0 BRA `(.L_x_11) ;  /* 0x0000000000400947 */ /* 0x000fea0003800000 */
        /* <DEDUP_REMOVED lines=9> */
[----:B------:R-:W-:Y:S01]  /*0c80*/  USHF.L.U32 UR6, UR6, 0x1, URZ ;  /* 0x0000000106067899 */ /* 0x000fe200080006ff */
[----:B------:R-:W-:Y:S01]  /*0c90*/  ELECT P0, URZ, PT ;  /* 0x0000000000ff782f */ /* 0x000fe20003800000 */
[----:B---3--:R-:W-:Y:S01]  /*0ca0*/  ULEA UR4, UR5, UR4, 0x18 ;  /* 0x0000000405047291 */ /* 0x008fe2000f8ec0ff */
[----:B------:R-:W3:Y:S11]  /*0cb0*/  FENCE.VIEW.ASYNC.S ;  /* 0x00000000000073c6 */ /* 0x000ef60000000000 */
[----:B---3--:R3:W4:Y:S01]  /*0cc0*/  SYNCS.EXCH.64 URZ, [UR4+0x290], UR8 ;  /* 0x0002900804ff75b2 */ /* 0x0087220008000100 */
[----:B------:R3:W1:Y:S01]  /*0cd0*/  SYNCS.EXCH.64 URZ, [UR4+0x298], UR6 ;  /* 0x0002980604ff75b2 */ /* 0x0006620008000100 */
[----:B------:R-:W-:Y:S01]  /*0ce0*/  NOP ;  /* 0x0000000000007918 */ /* 0x000fe20000000000 */
.L_x_11:
[----:B------:R-:W2:Y:S01]  /*0cf0*/  SHFL.IDX PT, R0, R142, RZ, 0x1f ;  /* 0x00001fff8e007589 */ /* 0x000ea200000e0000 */
[----:B------:R-:W-:Y:S01]  /*0d00*/  NOP ;  /* 0x0000000000007918 */ /* 0x000fe20000000000 */
[----:B--2---:R-:W-:-:S13]  /*0d10*/  ISETP.NE.AND P0, PT, R0, 0x3, PT ;  /* 0x000000030000780c */ /* 0x004fda0003f05270 */
[----:B------:R-:W-:Y:S05]  /*0d20*/  @P0 BRA `(.L_x_12) ;  /* 0x0000000000300947 */ /* 0x000fea0003800000 */
[----:B------:R-:W2:Y:S01]  /*0d30*/  S2UR UR5, SR_CgaCtaId ;  /* 0x00000000000579c3 */ /* 0x000ea20000008800 */
[----:B---3--:R-:W-:Y:S01]  /*0d40*/  UMOV UR6, 0x400 ;  /* 0x0000040000067882 */ /* 0x008fe20000000000 */
[----:B------:R-:W-:Y:S01]  /*0d50*/  UMOV UR4, 0x20 ;  /* 0x0000002000047882 */ /* 0x000fe20000000000 */
[----:B------:R-:W-:Y:S01]  /*0d60*/  ELECT P0, URZ, PT ;  /* 0x0000000000ff782f */ /* 0x000fe20003800000 */
[----:B--2---:R-:W-:Y:S02]  /*0d70*/  ULEA UR6, UR5, UR6, 0x18 ;  /* 0x0000000605067291 */ /* 0x004fe4000f8ec0ff */
[----:B------:R-:W-:-:S04]  /*0d80*/  UIADD3 UR4, UPT, UPT, -UR4, 0x100000, URZ ;  /* 0x0010000004047890 */ /* 0x000fc8000fffe1ff */
[----:B------:R-:W-:Y:S02]  /*0d90*/  USHF.L.U32 UR5, UR4, 0xb, URZ ;  /* 0x0000000b04057899 */ /* 0x000fe400080006ff */
[----:B------:R-:W-:Y:S01]  /*0da0*/  USHF.L.U32 UR4, UR4, 0x1, URZ ;  /* 0x0000000104047899 */ /* 0x000fe200080006ff */
[----:B------:R-:W2:Y:S11]  /*0db0*/  FENCE.VIEW.ASYNC.S ;  /* 0x00000000000073c6 */ /* 0x000eb60000000000 */
[----:B--2---:R2:W3:Y:S01]  /*0dc0*/  SYNCS.EXCH.64 URZ, [UR6+0x2a0], UR4 ;  /* 0x0002a00406ff75b2 */ /* 0x0044e20008000100 */
[----:B------:R2:W1:Y:S01]  /*0dd0*/  SYNCS.EXCH.64 URZ, [UR6+0x2a8], UR4 ;  /* 0x0002a80406ff75b2 */ /* 0x0004620008000100 */
[----:B------:R-:W-:Y:S01]  /*0de0*/  NOP ;  /* 0x0000000000007918 */ /* 0x000fe20000000000 */
.L_x_12:
[----:B------:R-:W4:Y:S01]  /*0df0*/  SHFL.IDX PT, R0, R142, RZ, 0x1f ;  /* 0x00001fff8e007589 */ /* 0x000f2200000e0000 */
[----:B------:R-:W-:Y:S01]  /*0e00*/  NOP ;  /* 0x0000000000007918 */ /* 0x000fe20000000000 */
[----:B----4-:R-:W-:-:S13]  /*0e10*/  ISETP.NE.AND P0, PT, R0, 0x4, PT ;  /* 0x000000040000780c */ /* 0x010fda0003f05270 */
[----:B------:R-:W-:Y:S05]  /*0e20*/  @P0 BRA `(.L_x_13) ;  /* 0x00000000004c0947 */ /* 0x000fea0003800000 */
[----:B--2---:R-:W2:Y:S01]  /*0e30*/  S2UR UR5, SR_CgaCtaId ;  /* 0x00000000000579c3 */ /* 0x004ea20000008800 */
[----:B---3--:R-:W-:Y:S01]  /*0e40*/  UMOV UR4, 0x3a0 ;  /* 0x000003a000047882 */ /* 0x008fe20000000000 */
[----:B------:R-:W-:Y:S01]  /*0e50*/  UMOV UR6, 0x400 ;  /* 0x0000040000067882 */ /* 0x000fe20000000000 */
[----:B------:R-:W-:Y:S01]  /*0e60*/  USEL UR4, UR4, 0x320, UP3 ;  /* 0x0000032004047887 */ /* 0x000fe20009800000 */
[----:B------:R-:W-:Y:S01]  /*0e70*/  UMOV UR8, 0x1 ;  /* 0x0000000100087882 */ /* 0x000fe20000000000 */
[----:B------:R-:W-:Y:S01]  /*0e80*/  ELECT P0, URZ, PT ;  /* 0x0000000000ff782f */ /* 0x000fe20003800000 */
[----:B------:R-:W-:-:S04]  /*0e90*/  UIADD3 UR8, UPT, UPT, -UR8, 0x100000, URZ ;  /* 0x0010000008087890 */ /* 0x000fc8000fffe1ff */
[----:B------:R-:W-:Y:S02]  /*0ea0*/  USHF.L.U32 UR9, UR8, 0xb, URZ ;  /* 0x0000000b08097899 */ /* 0x000fe400080006ff */
[----:B------:R-:W-:Y:S02]  /*0eb0*/  USHF.L.U32 UR8, UR8, 0x1, URZ ;  /* 0x0000000108087899 */ /* 0x000fe400080006ff */
[----:B--2---:R-:W-:Y:S02]  /*0ec0*/  ULEA UR6, UR5, UR6, 0x18 ;  /* 0x0000000605067291 */ /* 0x004fe4000f8ec0ff */
[----:B------:R-:W-:-:S04]  /*0ed0*/  UIADD3 UR4, UPT, UPT, -UR4, 0x100000, URZ ;  /* 0x0010000004047890 */ /* 0x000fc8000fffe1ff */
[----:B------:R-:W-:Y:S02]  /*0ee0*/  USHF.L.U32 UR5, UR4, 0xb, URZ ;  /* 0x0000000b04057899 */ /* 0x000fe400080006ff */
[----:B------:R-:W-:Y:S01]  /*0ef0*/  USHF.L.U32 UR4, UR4, 0x1, URZ ;  /* 0x0000000104047899 */ /* 0x000fe200080006ff */
[----:B------:R-:W2:Y:S03]  /*0f00*/  FENCE.VIEW.ASYNC.S ;  /* 0x00000000000073c6 */ /* 0x000ea60000000000 */
[----:B--2---:R4:W2:Y:S08]  /*0f10*/  SYNCS.EXCH.64 URZ, [UR6+0x2b0], UR8 ;  /* 0x0002b00806ff75b2 */ /* 0x0048b00008000100 */
[----:B------:R4:W3:Y:S01]  /*0f20*/  SYNCS.EXCH.64 URZ, [UR6+0x2c0], UR4 ;  /* 0x0002c00406ff75b2 */ /* 0x0008e20008000100 */
[----:B------:R4:W1:Y:S01]  /*0f30*/  SYNCS.EXCH.64 URZ, [UR6+0x2b8], UR8 ;  /* 0x0002b80806ff75b2 */ /* 0x0008620008000100 */
[----:B------:R4:W1:Y:S02]  /*0f40*/  SYNCS.EXCH.64 URZ, [UR6+0x2c8], UR4 ;  /* 0x0002c80406ff75b2 */ /* 0x0008640008000100 */
[----:B----4-:R-:W-:Y:S01]  /*0f50*/  NOP ;  /* 0x0000000000007918 */ /* 0x010fe20000000000 */
.L_x_13:
[----:B------:R-:W4:Y:S01]  /*0f60*/  SHFL.IDX PT, R0, R142, RZ, 0x1f ;  /* 0x00001fff8e007589 */ /* 0x000f2200000e0000 */
[----:B------:R-:W-:Y:S01]  /*0f70*/  NOP ;  /* 0x0000000000007918 */ /* 0x000fe20000000000 */
[----:B----4-:R-:W-:-:S13]  /*0f80*/  ISETP.NE.AND P0, PT, R0, 0x5, PT ;  /* 0x000000050000780c */ /* 0x010fda0003f05270 */
[----:B------:R-:W-:Y:S05]  /*0f90*/  @P0 BRA `(.L_x_14) ;  /* 0x0000000000580947 */ /* 0x000fea0003800000 */
[----:B--2---:R-:W2:Y:S01]  /*0fa0*/  S2UR UR5, SR_CgaCtaId ;  /* 0x00000000000579c3 */ /* 0x004ea20000008800 */
[----:B---3--:R-:W-:Y:S01]  /*0fb0*/  UMOV UR4, 0x400 ;  /* 0x0000040000047882 */ /* 0x008fe20000000000 */
        /* <DEDUP_REMOVED lines=9> */
[----:B--2---:R-:W-:Y:S01]  /*1050*/  ULEA UR4, UR5, UR4, 0x18 ;  /* 0x0000000405047291 */ /* 0x004fe2000f8ec0ff */
[----:B------:R-:W2:Y:S11]  /*1060*/  FENCE.VIEW.ASYNC.S ;  /* 0x00000000000073c6 */ /* 0x000eb60000000000 */
[----:B--2---:R4:W2:Y:S01]  /*1070*/  SYNCS.EXCH.64 URZ, [UR4+0x2d0], UR6 ;  /* 0x0002d00604ff75b2 */ /* 0x0048a20008000100 */
[----:B------:R4:W3:Y:S01]  /*1080*/  SYNCS.EXCH.64 URZ, [UR4+0x2f0], UR8 ;  /* 0x0002f00804ff75b2 */ /* 0x0008e20008000100 */
[----:B------:R4:W1:Y:S01]  /*1090*/  SYNCS.EXCH.64 URZ, [UR4+0x2d8], UR6 ;  /* 0x0002d80604ff75b2 */ /* 0x0008620008000100 */
[----:B------:R4:W1:Y:S01]  /*10a0*/  SYNCS.EXCH.64 URZ, [UR4+0x2f8], UR8 ;  /* 0x0002f80804ff75b2 */ /* 0x0008620008000100 */
[----:B------:R4:W1:Y:S01]  /*10b0*/  SYNCS.EXCH.64 URZ, [UR4+0x2e0], UR6 ;  /* 0x0002e00604ff75b2 */ /* 0x0008620008000100 */
[----:B------:R4:W1:Y:S01]  /*10c0*/  SYNCS.EXCH.64 URZ, [UR4+0x300], UR8 ;  /* 0x0003000804ff75b2 */ /* 0x0008620008000100 */
[----:B------:R4:W1:Y:S01]  /*10d0*/  SYNCS.EXCH.64 URZ, [UR4+0x2e8], UR6 ;  /* 0x0002e80604ff75b2 */ /* 0x0008620008000100 */
[----:B------:R4:W1:Y:S02]  /*10e0*/  SYNCS.EXCH.64 URZ, [UR4+0x308], UR8 ;  /* 0x0003080804ff75b2 */ /* 0x0008640008000100 */
[----:B----4-:R-:W-:Y:S01]  /*10f0*/  NOP ;  /* 0x0000000000007918 */ /* 0x010fe20000000000 */
.L_x_14:
[----:B------:R-:W4:Y:S01]  /*1100*/  SHFL.IDX PT, R0, R142, RZ, 0x1f ;  /* 0x00001fff8e007589 */ /* 0x000f2200000e0000 */
[----:B------:R-:W-:Y:S01]  /*1110*/  ISETP.NE.OR P1, PT, RZ, UR13, !P1 ;  /* 0x0000000dff007c0c */ /* 0x000fe2000cf25670 */
[----:B------:R-:W-:Y:S01]  /*1120*/  NOP ;  /* 0x0000000000007918 */ /* 0x000fe20000000000 */
[----:B----4-:R-:W-:-:S13]  /*1130*/  ISETP.NE.AND P0, PT, R0, 0x3, PT ;  /* 0x000000030000780c */ /* 0x010fda0003f05270 */
[----:B------:R-:W-:Y:S05]  /*1140*/  @P0 BRA `(.L_x_15) ;  /* 0x0000000000380947 */ /* 0x000fea0003800000 */
[----:B--2---:R-:W2:Y:S01]  /*1150*/  S2UR UR5, SR_CgaCtaId ;  /* 0x00000000000579c3 */ /* 0x004ea20000008800 */
[----:B---3--:R-:W-:Y:S01]  /*1160*/  UMOV UR4, 0x400 ;  /* 0x0000040000047882 */ /* 0x008fe20000000000 */
[----:B------:R-:W-:Y:S01]  /*1170*/  UMOV UR6, 0x20 ;  /* 0x0000002000067882 */ /* 0x000fe20000000000 */
[----:B------:R-:W-:Y:S01]  /*1180*/  ELECT P0, URZ, PT ;  /* 0x0000000000ff782f */ /* 0x000fe20003800000 */
[----:B------:R-:W-:-:S04]  /*1190*/  UIADD3 UR6, UPT, UPT, -UR6, 0x100000, URZ ;  /* 0x0010000006067890 */ /* 0x000fc8000fffe1ff */
[----:B------:R-:W-:Y:S02]  /*11a0*/  USHF.L.U32 UR7, UR6, 0xb, URZ ;  /* 0x0000000b06077899 */ /* 0x000fe400080006ff */
[----:B------:R-:W-:Y:S02]  /*11b0*/  USHF.L.U32 UR6, UR6, 0x1, URZ ;  /* 0x0000000106067899 */ /* 0x000fe400080006ff */
[----:B--2---:R-:W-:Y:S01]  /*11c0*/  ULEA UR4, UR5, UR4, 0x18 ;  /* 0x0000000405047291 */ /* 0x004fe2000f8ec0ff */
[----:B------:R-:W2:Y:S11]  /*11d0*/  FENCE.VIEW.ASYNC.S ;  /* 0x00000000000073c6 */ /* 0x000eb60000000000 */
[----:B--2---:R4:W2:Y:S01]  /*11e0*/  SYNCS.EXCH.64 URZ, [UR4+0x310], UR6 ;  /* 0x0003100604ff75b2 */ /* 0x0048a20008000100 */
[----:B------:R4:W3:Y:S01]  /*11f0*/  SYNCS.EXCH.64 URZ, [UR4+0x320], UR6 ;  /* 0x0003200604ff75b2 */ /* 0x0008e20008000100 */
[----:B------:R4:W1:Y:S01]  /*1200*/  SYNCS.EXCH.64 URZ, [UR4+0x318], UR6 ;  /* 0x0003180604ff75b2 */ /* 0x0008620008000100 */
[----:B------:R4:W1:Y:S02]  /*1210*/  SYNCS.EXCH.64 URZ, [UR4+0x328], UR6 ;  /* 0x0003280604ff75b2 */ /* 0x0008640008000100 */
[----:B----4-:R-:W-:Y:S01]  /*1220*/  NOP ;  /* 0x0000000000007918 */ /* 0x010fe20000000000 */
.L_x_15:
[----:B---3--:R-:W3:Y:S01]  /*1230*/  S2UR UR7, SR_CgaCtaId ;  /* 0x00000000000779c3 */ /* 0x008ee20000008800 */
[----:B------:R-:W-:Y:S01]  /*1240*/  VOTEU.ALL UP0, P1 ;  /* 0x0000000000ff7886 */ /* 0x000fe20000800000 */
[----:B--2---:R-:W-:Y:S01]  /*1250*/  UMOV UR4, 0x20 ;  /* 0x0000002000047882 */ /* 0x004fe20000000000 */
[----:B------:R-:W-:Y:S01]  /*1260*/  NOP ;  /* 0x0000000000007918 */ /* 0x000fe20000000000 */
[----:B------:R-:W-:Y:S01]  /*1270*/  LOP3.LUT R0, R131, 0x1f, RZ, 0xc0, !PT ;  /* 0x0000001f83007812 */ /* 0x000fe200078ec0ff */
[----:B------:R-:W-:Y:S01]  /*1280*/  UISETP.NE.AND UP4, UPT, UR13, URZ, UPT ;  /* 0x000000ff0d00728c */ /* 0x000fe2000bf85270 */
[----:B------:R-:W-:Y:S01]  /*1290*/  @!UP0 UMOV UR6, 0x400 ;  /* 0x0000040000068882 */ /* 0x000fe20000000000 */
[----:B------:R-:W-:-:S04]  /*12a0*/  @!UP0 UIADD3 UR4, UPT, UPT, -UR4, 0x100000, URZ ;  /* 0x0010000004048890 */ /* 0x000fc8000fffe1ff */
[----:B------:R-:W-:Y:S02]  /*12b0*/  @!UP0 USHF.L.U32 UR5, UR4, 0xb, URZ ;  /* 0x0000000b04058899 */ /* 0x000fe400080006ff */
[----:B------:R-:W-:Y:S02]  /*12c0*/  @!UP0 USHF.L.U32 UR4, UR4, 0x1, URZ ;  /* 0x0000000104048899 */ /* 0x000fe400080006ff */
[----:B---3--:R-:W-:Y:S01]  /*12d0*/  @!UP0 ULEA UR6, UR7, UR6, 0x18 ;  /* 0x0000000607068291 */ /* 0x008fe2000f8ec0ff */
[----:B------:R-:W2:Y:S01]  /*12e0*/  LDCU UR7, c[0x0][0x36c] ;  /* 0x00006d80ff0777ac */ /* 0x000ea20008000800 */
[----:B------:R-:W-:Y:S01]  /*12f0*/  VOTEU.ALL UP0, P1 ;  /* 0x0000000000ff7886 */ /* 0x000fe20000800000 */
[----:B------:R-:W3:Y:S09]  /*1300*/  FENCE.VIEW.ASYNC.S ;  /* 0x00000000000073c6 */ /* 0x000ef20000000000 */
[----:B---3--:R3:W4:Y:S01]  /*1310*/  @!UP0 SYNCS.EXCH.64 URZ, [UR6+0x330], UR4 ;  /* 0x0003300406ff85b2 */ /* 0x0087220008000100 */
[----:B--2---:R-:W-:-:S09]  /*1320*/  UISETP.EQ.U32.AND UP5, UPT, UR7, 0x1, UPT ;  /* 0x000000010700788c */ /* 0x004fd2000bfa2070 */
[----:B---3--:R-:W-:Y:S05]  /*1330*/  BRA.U !UP5, `(.L_x_16) ;  /* 0x000000010d087547 */ /* 0x008fea000b800000 */
[----:B-1--4-:R-:W-:Y:S01]  /*1340*/  UCGABAR_ARV ;  /* 0x00000000000079c7 */ /* 0x012fe20008000000 */
[----:B------:R-:W-:Y:S05]  /*1350*/  BRA `(.L_x_17) ;  /* 0x0000000000047947 */ /* 0x000fea0003800000 */
.L_x_16:
[----:B-1--4-:R-:W-:Y:S01]  /*1360*/  NOP ;  /* 0x0000000000007918 */ /* 0x012fe20000000000 */
.L_x_17:
[----:B------:R-:W1:Y:S01]  /*1370*/  S2UR UR19, SR_CTAID.X ;  /* 0x00000000001379c3 */ /* 0x000e620000002500 */
[----:B------:R-:W-:-:S05]  /*1380*/  CS2R.32 R3, SR_CgaSize ;  /* 0x0000000000037805 */ /* 0x000fca0000008a00 */
[----:B------:R-:W-:-:S05]  /*1390*/  IMAD R3, R3, -0xa0, RZ ;  /* 0xffffff6003037824 */ /* 0x000fca00078e02ff */
[----:B------:R-:W-:-:S14]  /*13a0*/  R2UR UR5, R3 ;  /* 0x00000000030572ca */ /* 0x000fdc00000e0000 */
[----:B------:R-:W2:Y:S01]  /*13b0*/  LDCU UR5, c[0x0][UR5+0x2b0] ;  /* 0x00005600050577ac */ /* 0x000ea20008000800 */
[----:B------:R-:W-:-:S05]  /*13c0*/  CS2R.32 R3, SR_CgaSize ;  /* 0x0000000000037805 */ /* 0x000fca0000008a00 */
[----:B------:R-:W-:-:S05]  /*13d0*/  IMAD R3, R3, -0xa0, RZ ;  /* 0xffffff6003037824 */ /* 0x000fca00078e02ff */
[----:B------:R-:W-:-:S14]  /*13e0*/  R2UR UR4, R3 ;  /* 0x00000000030472ca */ /* 0x000fdc00000e0000 */
[----:B------:R-:W3:Y:S01]  /*13f0*/  LDCU UR4, c[0x0][UR4+0x2b4] ;  /* 0x00005680040477ac */ /* 0x000ee20008000800 */
[----:B------:R-:W4:Y:S01]  /*1400*/  S2UR UR7, SR_CTAID.Y ;  /* 0x00000000000779c3 */ /* 0x000f220000002600 */
[----:B------:R-:W3:Y:S01]  /*1410*/  LDCU UR18, c[0x0][0xb24] ;  /* 0x00016480ff1277ac */ /* 0x000ee20008000800 */
[----:B------:R-:W-:-:S05]  /*1420*/  CS2R.32 R3, SR_CgaSize ;  /* 0x0000000000037805 */ /* 0x000fca0000008a00 */
[----:B------:R-:W-:-:S05]  /*1430*/  IMAD R3, R3, -0xa0, RZ ;  /* 0xffffff6003037824 */ /* 0x000fca00078e02ff */
[----:B------:R-:W-:-:S14]  /*1440*/  R2UR UR58, R3 ;  /* 0x00000000033a72ca */ /* 0x000fdc00000e0000 */
[----:B------:R-:W3:Y:S01]  /*1450*/  LDCU UR58, c[0x0][UR58+0x2a0] ;  /* 0x000054003a3a77ac */ /* 0x000ee20008000800 */
[----:B------:R-:W3:Y:S01]  /*1460*/  S2UR UR8, SR_CgaCtaId ;  /* 0x00000000000879c3 */ /* 0x000ee20000008800 */
[----:B------:R-:W-:-:S05]  /*1470*/  CS2R.32 R3, SR_CgaSize ;  /* 0x0000000000037805 */ /* 0x000fca0000008a00 */
[----:B------:R-:W-:-:S05]  /*1480*/  IMAD R3, R3, -0xa0, RZ ;  /* 0xffffff6003037824 */ /* 0x000fca00078e02ff */
[----:B------:R-:W-:-:S14]  /*1490*/  R2UR UR55, R3 ;  /* 0x00000000033772ca */ /* 0x000fdc00000e0000 */
[----:B------:R-:W3:Y:S01]  /*14a0*/  LDCU UR55, c[0x0][UR55+0x2a4] ;  /* 0x00005480373777ac */ /* 0x000ee20008000800 */
[----:B------:R-:W-:Y:S01]  /*14b0*/  UISETP.GT.U32.AND UP0, UPT, UR27, 0xffff, UPT ;  /* 0x0000ffff1b00788c */ /* 0x000fe2000bf04070 */
[----:B------:R-:W-:Y:S01]  /*14c0*/  UMOV UR30, 0x5 ;  /* 0x00000005001e7882 */ /* 0x000fe20000000000 */
[----:B-1----:R-:W-:Y:S01]  /*14d0*/  I2FP.F32.U32 R3, UR19 ;  /* 0x0000001300037c45 */ /* 0x002fe20008201000 */
[----:B------:R-:W1:Y:S01]  /*14e0*/  S2UR UR36, SR_CTAID.Z ;  /* 0x00000000002479c3 */ /* 0x000e620000002700 */
[----:B------:R-:W1:Y:S03]  /*14f0*/  LDCU UR40, c[0x0][0xb24] ;  /* 0x00016480ff2877ac */ /* 0x000e660008000800 */
[----:B--2---:R-:W-:Y:S01]  /*1500*/  FMUL R3, R3, UR5 ;  /* 0x0000000503037c20 */ /* 0x004fe20008400000 */
[----:B------:R-:W-:Y:S01]  /*1510*/  USEL UR5, UR27, 0xffff, !UP0 ;  /* 0x0000ffff1b057887 */ /* 0x000fe2000c000000 */
[----:B----4-:R-:W-:Y:S01]  /*1520*/  I2FP.F32.U32 R2, UR7 ;  /* 0x0000000700027c45 */ /* 0x010fe20008201000 */
[----:B------:R-:W2:Y:S03]  /*1530*/  LDCU UR26, c[0x0][0xb30] ;  /* 0x00016600ff1a77ac */ /* 0x000ea60008000800 */
[----:B------:R-:W4:Y:S01]  /*1540*/  F2I.U32.TRUNC.NTZ R3, R3 ;  /* 0x0000000300037305 */ /* 0x000f22000020f000 */
[----:B---3--:R-:W-:Y:S01]  /*1550*/  FMUL R2, R2, UR4 ;  /* 0x0000000402027c20 */ /* 0x008fe20008400000 */
[----:B------:R-:W-:-:S02]  /*1560*/  ULOP3.LUT UR24, UR5, 0xffff, URZ, 0xc0, !UPT ;  /* 0x0000ffff05187892 */ /* 0x000fc4000f8ec0ff */
[----:B------:R-:W-:Y:S02]  /*1570*/  USHF.L.U32 UR28, UR8, 0xa, URZ ;  /* 0x0000000a081c7899 */ /* 0x000fe400080006ff */
[----:B------:R-:W-:Y:S02]  /*1580*/  UISETP.GE.AND UP2, UPT, UR18, 0x1, UPT ;  /* 0x000000011200788c */ /* 0x000fe4000bf46270 */
[----:B------:R-:W3:Y:S01]  /*1590*/  F2I.U32.TRUNC.NTZ R2, R2 ;  /* 0x0000000200027305 */ /* 0x000ee2000020f000 */
[----:B------:R-:W-:Y:S01]  /*15a0*/  UMOV UR45, UR7 ;  /* 0x00000007002d7c82 */ /* 0x000fe20008000000 */
[----:B------:R-:W-:Y:S01]  /*15b0*/  UMOV UR46, UR19 ;  /* 0x00000013002e7c82 */ /* 0x000fe20008000000 */
[----:B----4-:R-:W-:Y:S02]  /*15c0*/  R2UR UR4, R3 ;  /* 0x00000000030472ca */ /* 0x010fe400000e0000 */
[----:B------:R-:W-:Y:S02]  /*15d0*/  PRMT R3, RZ, 0x7610, R3 ;  /* 0x00007610ff037816 */ /* 0x000fe40000000003 */
[----:B---3--:R-:W-:-:S02]  /*15e0*/  R2UR UR6, R2 ;  /* 0x00000000020672ca */ /* 0x008fc400000e0000 */
[----:B------:R-:W-:-:S07]  /*15f0*/  PRMT R2, RZ, 0x7610, R2 ;  /* 0x00007610ff027816 */ /* 0x000fce0000000002 */
[----:B------:R-:W-:-:S04]  /*1600*/  UIADD3 UR5, UPT, UPT, -UR4, URZ, URZ ;  /* 0x000000ff04057290 */ /* 0x000fc8000fffe1ff */
[----:B------:R-:W-:Y:S02]  /*1610*/  UIMAD UR58, UR58, UR5, UR19 ;  /* 0x000000053a3a72a4 */ /* 0x000fe4000f8e0213 */
[----:B------:R-:W-:-:S04]  /*1620*/  UIADD3 UR4, UPT, UPT, -UR6, URZ, URZ ;  /* 0x000000ff06047290 */ /* 0x000fc8000fffe1ff */
[----:B------:R-:W-:Y:S01]  /*1630*/  UIMAD UR55, UR55, UR4, UR7 ;  /* 0x00000004373772a4 */ /* 0x000fe2000f8e0207 */
[----:B-12---:R-:W-:Y:S11]  /*1640*/  BRA.U UP4, `(.L_x_18) ;  /* 0x00000001043c7547 */ /* 0x006ff6000b800000 */
[----:B------:R-:W-:Y:S02]  /*1650*/  UISETP.GT.U32.AND UP0, UPT, UR58, 0x1, UPT ;  /* 0x000000013a00788c */ /* 0x000fe4000bf04070 */
[----:B------:R-:W-:Y:S02]  /*1660*/  ULOP3.LUT UR4, UR58, 0xfffffffe, URZ, 0xc0, !UPT ;  /* 0xfffffffe3a047892 */ /* 0x000fe4000f8ec0ff */
[----:B------:R-:W-:Y:S02]  /*1670*/  UISETP.NE.AND UP1, UPT, UR55, URZ, UP0 ;  /* 0x000000ff3700728c */ /* 0x000fe40008725270 */
[----:B------:R-:W-:Y:S02]  /*1680*/  UISETP.NE.AND UP0, UPT, UR55, 0x1, UP0 ;  /* 0x000000013700788c */ /* 0x000fe40008705270 */
[----:B------:R-:W-:Y:S02]  /*1690*/  USEL UR7, URZ, 0x1, UP1 ;  /* 0x00000001ff077887 */ /* 0x000fe40008800000 */
[----:B------:R-:W-:-:S02]  /*16a0*/  USEL UR6, URZ, 0x4, UP0 ;  /* 0x00000004ff067887 */ /* 0x000fc40008000000 */
[----:B------:R-:W-:Y:S02]  /*16b0*/  USEL UR5, URZ, 0x2, UP1 ;  /* 0x00000002ff057887 */ /* 0x000fe40008800000 */
[----:B------:R-:W-:Y:S02]  /*16c0*/  ULEA UR4, UR55, UR4, 0x1 ;  /* 0x0000000437047291 */ /* 0x000fe4000f8e08ff */
[----:B------:R-:W-:Y:S02]  /*16d0*/  USEL UR8, URZ, 0x8, UP0 ;  /* 0x00000008ff087887 */ /* 0x000fe40008000000 */
[----:B------:R-:W-:-:S03]  /*16e0*/  UIADD3 UR5, UPT, UPT, UR5, UR6, UR7 ;  /* 0x0000000605057290 */ /* 0x000fc6000fffe007 */
[----:B------:R-:W-:Y:S01]  /*16f0*/  UMOV UR6, 0x3 ;  /* 0x0000000300067882 */ /* 0x000fe20000000000 */
[----:B------:R-:W-:Y:S02]  /*1700*/  UIADD3 UR5, UPT, UPT, UR5, UR8, URZ ;  /* 0x0000000805057290 */ /* 0x000fe4000fffe0ff */
[----:B------:R-:W-:-:S04]  /*1710*/  USHF.L.U32 UR4, UR6, UR4, URZ ;  /* 0x0000000406047299 */ /* 0x000fc800080006ff */
[----:B------:R-:W-:Y:S02]  /*1720*/  MOV R3, UR5 ;  /* 0x0000000500037c02 */ /* 0x000fe40008000f00 */
[----:B------:R-:W-:Y:S02]  /*1730*/  MOV R2, UR4 ;  /* 0x0000000400027c02 */ /* 0x000fe40008000f00 */
.L_x_18:
[----:B------:R-:W-:Y:S05]  /*1740*/  BRA.U !UP2, `(.L_x_19) ;  /* 0x000000010ad07547 */ /* 0x000fea000b800000 */
[----:B------:R-:W1:Y:S01]  /*1750*/  LDCU.128 UR20, c[0x0][0xb10] ;  /* 0x00016200ff1477ac */ /* 0x000e620008000c00 */
[----:B------:R-:W2:Y:S01]  /*1760*/  LDCU UR12, c[0x0][0x370] ;  /* 0x00006e00ff0c77ac */ /* 0x000ea20008000800 */
[----:B------:R-:W3:Y:S01]  /*1770*/  LDCU UR5, c[0x0][0x374] ;  /* 0x00006e80ff0577ac */ /* 0x000ee20008000800 */
[----:B------:R-:W4:Y:S01]  /*1780*/  LDCU UR25, c[0x0][0xb0c] ;  /* 0x00016180ff1977ac */ /* 0x000f220008000800 */
[----:B------:R-:W4:Y:S01]  /*1790*/  LDCU UR4, c[0x0][0xb20] ;  /* 0x00016400ff0477ac */ /* 0x000f220008000800 */
[----:B------:R-:W4:Y:S01]  /*17a0*/  LDCU.64 UR16, c[0x0][0xb28] ;  /* 0x00016500ff1077ac */ /* 0x000f220008000a00 */
[----:B-1----:R-:W-:Y:S02]  /*17b0*/  UISETP.NE.AND UP0, UPT, UR22, 0x1, UPT ;  /* 0x000000011600788c */ /* 0x002fe4000bf05270 */
[----:B---3--:R-:W-:Y:S02]  /*17c0*/  UIMAD.WIDE.U32 UR6, UR5, UR23, URZ ;  /* 0x00000017050672a5 */ /* 0x008fe4000f8e00ff */
[----:B--2---:R-:W-:-:S02]  /*17d0*/  UIMAD.WIDE.U32 UR8, UR12, UR20, URZ ;  /* 0x000000140c0872a5 */ /* 0x004fc4000f8e00ff */
[----:B----4-:R-:W-:Y:S02]  /*17e0*/  UISETP.NE.AND UP1, UPT, UR25, 0x1, UPT ;  /* 0x000000011900788c */ /* 0x010fe4000bf25270 */
[----:B------:R-:W-:Y:S01]  /*17f0*/  UISETP.NE.AND UP2, UPT, UR18, 0x1, UPT ;  /* 0x000000011200788c */ /* 0x000fe2000bf45270 */
[----:B------:R-:W-:Y:S02]  /*1800*/  UMOV UR6, UR7 ;  /* 0x0000000700067c82 */ /* 0x000fe40008000000 */
[----:B------:R-:W-:Y:S01]  /*1810*/  UMOV UR8, UR9 ;  /* 0x0000000900087c82 */ /* 0x000fe20008000000 */
[----:B------:R-:W-:Y:S02]  /*1820*/  @UP0 USHF.R.U32.HI UR5, URZ, UR4, UR6 ;  /* 0x00000004ff050299 */ /* 0x000fe40008011606 */
[----:B------:R-:W-:Y:S02]  /*1830*/  UIMAD.WIDE.U32 UR14, UR45, UR23, URZ ;  /* 0x000000172d0e72a5 */ /* 0x000fe4000f8e00ff */
[----:B------:R-:W-:-:S02]  /*1840*/  UIMAD.WIDE.U32 UR6, UR5, UR16, URZ ;  /* 0x00000010050672a5 */ /* 0x000fc4000f8e00ff */
[----:B------:R-:W-:Y:S02]  /*1850*/  @UP1 USHF.R.U32.HI UR12, URZ, UR21, UR8 ;  /* 0x00000015ff0c1299 */ /* 0x000fe40008011608 */
[----:B------:R-:W-:Y:S02]  /*1860*/  UIMAD.WIDE.U32 UR10, UR19, UR20, URZ ;  /* 0x00000014130a72a5 */ /* 0x000fe4000f8e00ff */
[----:B------:R-:W-:Y:S01]  /*1870*/  UIMAD.WIDE.U32 UR8, UR12, UR16, URZ ;  /* 0x000000100c0872a5 */ /* 0x000fe2000f8e00ff */
[----:B------:R-:W-:Y:S01]  /*1880*/  UMOV UR14, UR15 ;  /* 0x0000000f000e7c82 */ /* 0x000fe20008000000 */
[----:B------:R-:W-:Y:S01]  /*1890*/  UMOV UR6, UR7 ;  /* 0x0000000700067c82 */ /* 0x000fe20008000000 */
[----:B------:R-:W-:Y:S02]  /*18a0*/  USHF.R.U32.HI UR14, URZ, UR4, UR14 ;  /* 0x00000004ff0e7299 */ /* 0x000fe4000801160e */
[----:B------:R-:W-:Y:S01]  /*18b0*/  @UP2 USHF.R.U32.HI UR5, URZ, UR17, UR6 ;  /* 0x00000011ff052299 */ /* 0x000fe20008011606 */
[----:B------:R-:W-:-:S02]  /*18c0*/  UMOV UR10, UR11 ;  /* 0x0000000b000a7c82 */ /* 0x000fc40008000000 */
[----:B------:R-:W-:Y:S01]  /*18d0*/  UMOV UR6, UR9 ;  /* 0x0000000900067c82 */ /* 0x000fe20008000000 */
[----:B------:R-:W-:Y:S02]  /*18e0*/  USHF.R.U32.HI UR10, URZ, UR21, UR10 ;  /* 0x00000015ff0a7299 */ /* 0x000fe4000801160a */
[----:B------:R-:W-:Y:S02]  /*18f0*/  @UP2 USHF.R.U32.HI UR12, URZ, UR17, UR6 ;  /* 0x00000011ff0c2299 */ /* 0x000fe40008011606 */
[----:B------:R-:W-:Y:S02]  /*1900*/  USEL UR4, UR45, UR14, !UP0 ;  /* 0x0000000e2d047287 */ /* 0x000fe4000c000000 */
[----:B------:R-:W-:Y:S02]  /*1910*/  UIMAD UR6, UR5, UR18, URZ ;  /* 0x00000012050672a4 */ /* 0x000fe4000f8e02ff */
[----:B------:R-:W-:Y:S02]  /*1920*/  USEL UR5, UR19, UR10, !UP1 ;  /* 0x0000000a13057287 */ /* 0x000fe4000c800000 */
[----:B------:R-:W-:-:S02]  /*1930*/  UIMAD UR8, UR12, UR18, URZ ;  /* 0x000000120c0872a4 */ /* 0x000fc4000f8e02ff */
[----:B------:R-:W-:Y:S02]  /*1940*/  UISETP.GE.AND UP0, UPT, UR4, UR6, UPT ;  /* 0x000000060400728c */ /* 0x000fe4000bf06270 */
[----:B------:R-:W-:Y:S02]  /*1950*/  UIMAD.WIDE.U32 UR6, UR4, UR16, URZ ;  /* 0x00000010040672a5 */ /* 0x000fe4000f8e00ff */
[----:B------:R-:W-:Y:S02]  /*1960*/  UISETP.GE.OR UP0, UPT, UR5, UR8, UP0 ;  /* 0x000000080500728c */ /* 0x000fe40008706670 */
[----:B------:R-:W-:Y:S02]  /*1970*/  UIMAD.WIDE.U32 UR8, UR5, UR16, URZ ;  /* 0x00000010050872a5 */ /* 0x000fe4000f8e00ff */
[----:B------:R-:W-:Y:S02]  /*1980*/  USHF.R.U32.HI UR7, URZ, UR17, UR7 ;  /* 0x00000011ff077299 */ /* 0x000fe40008011607 */
[----:B------:R-:W-:-:S02]  /*1990*/  UIADD3 UR10, UPT, UPT, -UR4, URZ, URZ ;  /* 0x000000ff040a7290 */ /* 0x000fc4000fffe1ff */
[----:B------:R-:W-:Y:S02]  /*19a0*/  USEL UR7, UR4, UR7, !UP2 ;  /* 0x0000000704077287 */ /* 0x000fe4000d000000 */
[----:B------:R-:W-:Y:S01]  /*19b0*/  UIADD3 UR46, UPT, UPT, -UR5, URZ, URZ ;  /* 0x000000ff052e7290 */ /* 0x000fe2000fffe1ff */
[----:B------:R-:W-:Y:S01]  /*19c0*/  @!UP0 UMOV UR6, UR9 ;  /* 0x0000000900068c82 */ /* 0x000fe20008000000 */
[----:B------:R-:W-:Y:S02]  /*19d0*/  UIADD3 UR8, UPT, UPT, -UR7, URZ, URZ ;  /* 0x000000ff07087290 */ /* 0x000fe4000fffe1ff */
[----:B------:R-:W-:Y:S02]  /*19e0*/  @!UP0 USHF.R.U32.HI UR6, URZ, UR17, UR6 ;  /* 0x00000011ff068299 */ /* 0x000fe40008011606 */
[----:B------:R-:W-:Y:S02]  /*19f0*/  UIMAD UR8, UR18, UR8, UR4 ;  /* 0x00000008120872a4 */ /* 0x000fe4000f8e0204 */
[----:B------:R-:W-:-:S02]  /*1a00*/  @!UP0 USEL UR6, UR5, UR6, !UP2 ;  /* 0x0000000605068287 */ /* 0x000fc4000d000000 */
[----:B------:R-:W-:Y:S02]  /*1a10*/  UIMAD UR45, UR22, UR10, UR45 ;  /* 0x0000000a162d72a4 */ /* 0x000fe4000f8e022d */
[----:B------:R-:W-:Y:S02]  /*1a20*/  @!UP0 UIADD3 UR7, UPT, UPT, UR7, -UR6, URZ ;  /* 0x8000000607078290 */ /* 0x000fe4000fffe0ff */
[----:B------:R-:W-:Y:S02]  /*1a30*/  @!UP0 UIMAD UR6, UR8, UR12, UR6 ;  /* 0x0000000c080682a4 */ /* 0x000fe4000f8e0206 */
[----:B------:R-:W-:Y:S02]  /*1a40*/  @!UP0 UIMAD UR4, UR7, UR18, UR5 ;  /* 0x00000012070482a4 */ /* 0x000fe4000f8e0205 */
[----:B------:R-:W-:Y:S02]  /*1a50*/  UIMAD UR46, UR25, UR46, UR19 ;  /* 0x0000002e192e72a4 */ /* 0x000fe4000f8e0213 */
[----:B------:R-:W-:Y:S01]  /*1a60*/  UIMAD UR45, UR4, UR22, UR45 ;  /* 0x00000016042d72a4 */ /* 0x000fe2000f8e022d */
[----:B------:R-:W-:-:S02]  /*1a70*/  @!UP0 UMOV UR5, UR6 ;  /* 0x0000000600058c82 */ /* 0x000fc40008000000 */
[----:B------:R-:W-:-:S12]  /*1a80*/  UIMAD UR46, UR5, UR25, UR46 ;  /* 0x00000019052e72a4 */ /* 0x000fd8000f8e022e */
.L_x_19:
[----:B------:R-:W-:Y:S02]  /*1a90*/  UISETP.NE.AND UP1, UPT, UR26, 0x1, UPT ;  /* 0x000000011a00788c */ /* 0x000fe4000bf25270 */
[----:B------:R-:W-:Y:S02]  /*1aa0*/  UISETP.NE.AND UP0, UPT, UR13, 0x2, UPT ;  /* 0x000000020d00788c */ /* 0x000fe4000bf05270 */
[----:B------:R-:W-:Y:S02]  /*1ab0*/  ULOP3.LUT UR28, UR28, 0x800, URZ, 0xc0, !UPT ;  /* 0x000008001c1c7892 */ /* 0x000fe4000f8ec0ff */
[----:B------:R-:W-:-:S03]  /*1ac0*/  USHF.L.U32 UR24, UR30, UR24, URZ ;  /* 0x000000181e187299 */ /* 0x000fc600080006ff */
[----:B------:R-:W-:Y:S09]  /*1ad0*/  BRA.U UP1, `(.L_x_20) ;  /* 0x0000000101447547 */ /* 0x000ff2000b800000 */
[----:B------:R-:W1:Y:S01]  /*1ae0*/  LDCU.128 UR8, c[0x0][0xb10] ;  /* 0x00016200ff0877ac */ /* 0x000e620008000c00 */
[----:B------:R-:W2:Y:S01]  /*1af0*/  LDCU UR12, c[0x0][0xb0c] ;  /* 0x00016180ff0c77ac */ /* 0x000ea20008000800 */
[----:B------:R-:W3:Y:S01]  /*1b00*/  LDCU UR14, c[0x0][0xb20] ;  /* 0x00016400ff0e77ac */ /* 0x000ee20008000800 */
[----:B-1----:R-:W-:Y:S02]  /*1b10*/  UIMAD.WIDE.U32 UR6, UR46, UR8, URZ ;  /* 0x000000082e0672a5 */ /* 0x002fe4000f8e00ff */
[----:B------:R-:W-:Y:S02]  /*1b20*/  UIMAD.WIDE.U32 UR4, UR45, UR11, URZ ;  /* 0x0000000b2d0472a5 */ /* 0x000fe4000f8e00ff */
[----:B--2---:R-:W-:Y:S02]  /*1b30*/  UISETP.NE.AND UP2, UPT, UR12, 0x1, UPT ;  /* 0x000000010c00788c */ /* 0x004fe4000bf45270 */
[----:B------:R-:W-:Y:S01]  /*1b40*/  UISETP.NE.AND UP1, UPT, UR10, 0x1, UPT ;  /* 0x000000010a00788c */ /* 0x000fe2000bf25270 */
[----:B------:R-:W-:-:S02]  /*1b50*/  UMOV UR6, UR7 ;  /* 0x0000000700067c82 */ /* 0x000fc40008000000 */
[----:B------:R-:W-:Y:S01]  /*1b60*/  UMOV UR4, UR5 ;  /* 0x0000000500047c82 */ /* 0x000fe20008000000 */
[----:B------:R-:W-:Y:S02]  /*1b70*/  USHF.R.U32.HI UR6, URZ, UR9, UR6 ;  /* 0x00000009ff067299 */ /* 0x000fe40008011606 */
[----:B---3--:R-:W-:Y:S02]  /*1b80*/  USHF.R.U32.HI UR4, URZ, UR14, UR4 ;  /* 0x0000000eff047299 */ /* 0x008fe40008011604 */
[----:B------:R-:W-:Y:S02]  /*1b90*/  USEL UR5, UR46, UR6, !UP2 ;  /* 0x000000062e057287 */ /* 0x000fe4000d000000 */
[----:B------:R-:W-:-:S04]  /*1ba0*/  USEL UR4, UR45, UR4, !UP1 ;  /* 0x000000042d047287 */ /* 0x000fc8000c800000 */
[----:B------:R-:W-:Y:S02]  /*1bb0*/  UIADD3 UR6, UPT, UPT, -UR4, UR5, URZ ;  /* 0x0000000504067290 */ /* 0x000fe4000fffe1ff */
[----:B------:R-:W-:Y:S02]  /*1bc0*/  UIADD3 UR4, UPT, UPT, UR4, -UR5, URZ ;  /* 0x8000000504047290 */ /* 0x000fe4000fffe0ff */
[----:B------:R-:W-:Y:S02]  /*1bd0*/  UIMAD UR45, UR6, UR10, UR45 ;  /* 0x0000000a062d72a4 */ /* 0x000fe4000f8e022d */
[----:B------:R-:W-:-:S12]  /*1be0*/  UIMAD UR46, UR4, UR12, UR46 ;  /* 0x0000000c042e72a4 */ /* 0x000fd8000f8e022e */
.L_x_20:
[----:B------:R-:W-:Y:S05]  /*1bf0*/  BRA.U !UP5, `(.L_x_21) ;  /* 0x000000010d0c7547 */ /* 0x000fea000b800000 */
[----:B------:R-:W-:Y:S01]  /*1c00*/  UCGABAR_WAIT ;  /* 0x0000000000007dc7 */ /* 0x000fe20008000000 */
[----:B------:R-:W-:Y:S01]  /*1c10*/  CCTL.IVALL ;  /* 0x00000000ff00798f */ /* 0x000fe20002000000 */
[----:B------:R-:W-:Y:S05]  /*1c20*/  BRA `(.L_x_22) ;  /* 0x0000000000047947 */ /* 0x000fea0003800000 */
.L_x_21:
[----:B------:R-:W-:Y:S06]  /*1c30*/  BAR.SYNC.DEFER_BLOCKING 0x0 ;  /* 0x0000000000007b1d */ /* 0x000fec0000010000 */
.L_x_22:
[----:B------:R-:W-:Y:S05]  /*1c40*/  BRA.U UP0, `(.L_x_23) ;  /* 0x0000002900147547 */ /* 0x000fea000b800000 */
[----:B------:R-:W1:Y:S01]  /*1c50*/  LDCU UR6, c[0x0][0x38c] ;  /* 0x00007180ff0677ac */ /* 0x000e620008000800 */
[----:B------:R-:W2:Y:S01]  /*1c60*/  S2UR UR8, SR_CgaCtaId ;  /* 0x00000000000879c3 */ /* 0x000ea20000008800 */
[----:B------:R-:W-:Y:S01]  /*1c70*/  PLOP3.LUT P1, PT, PT, PT, UP3, 0x80, 0x8 ;  /* 0x000000000008781c */ /* 0x000fe20003f2f038 */
[----:B------:R-:W-:Y:S01]  /*1c80*/  IMAD.MOV.U32 R12, RZ, RZ, 0x1 ;  /* 0x00000001ff0c7424 */ /* 0x000fe200078e00ff */
[----:B------:R-:W-:Y:S01]  /*1c90*/  USHF.L.U32 UR47, UR19, 0x7, URZ ;  /* 0x00000007132f7899 */ /* 0x000fe200080006ff */
[----:B------:R-:W-:Y:S01]  /*1ca0*/  ISETP.NE.AND P2, PT, R0, RZ, P3 ;  /* 0x000000ff0000720c */ /* 0x000fe20001f45270 */
[----:B------:R-:W-:Y:S01]  /*1cb0*/  UMOV UR7, 0x400 ;  /* 0x0000040000077882 */ /* 0x000fe20000000000 */
[----:B------:R-:W-:Y:S01]  /*1cc0*/  UISETP.NE.AND UP1, UPT, UR13, URZ, UPT ;  /* 0x000000ff0d00728c */ /* 0x000fe2000bf25270 */
[----:B------:R-:W-:Y:S01]  /*1cd0*/  PLOP3.LUT P1, PT, P1, PT, PT, 0x8, 0x80 ;  /* 0x000000000080781c */ /* 0x000fe20000f2e170 */
[----:B------:R-:W-:Y:S01]  /*1ce0*/  USHF.L.U32 UR44, UR19, 0x5, URZ ;  /* 0x00000005132c7899 */ /* 0x000fe200080006ff */
[----:B------:R-:W-:Y:S01]  /*1cf0*/  CS2R R10, SRZ ;  /* 0x00000000000a7805 */ /* 0x000fe2000001ff00 */
[----:B------:R-:W-:Y:S01]  /*1d00*/  ULOP3.LUT UR47, UR47, 0x80, URZ, 0xc0, !UPT ;  /* 0x000000802f2f7892 */ /* 0x000fe2000f8ec0ff */
[----:B------:R-:W-:Y:S01]  /*1d10*/  IMAD.MOV.U32 R9, RZ, RZ, RZ ;  /* 0x000000ffff097224 */ /* 0x000fe200078e00ff */
[----:B------:R-:W3:Y:S01]  /*1d20*/  LDCU UR39, c[0x0][0x370] ;  /* 0x00006e00ff2777ac */ /* 0x000ee20008000800 */
[----:B------:R-:W-:Y:S01]  /*1d30*/  IMAD.MOV.U32 R8, RZ, RZ, 0x1 ;  /* 0x00000001ff087424 */ /* 0x000fe200078e00ff */
[----:B------:R-:W4:Y:S01]  /*1d40*/  LDCU.64 UR26, c[0x0][0x348] ;  /* 0x00006900ff1a77ac */ /* 0x000f220008000a00 */
[----:B-1----:R-:W-:-:S02]  /*1d50*/  UIADD3 UR5, UPT, UPT, UR6, 0x1f, URZ ;  /* 0x0000001f06057890 */ /* 0x002fc4000fffe0ff */
[----:B------:R-:W-:Y:S02]  /*1d60*/  UIADD3 UR49, UPT, UPT, UR6, 0x3e, URZ ;  /* 0x0000003e06317890 */ /* 0x000fe4000fffe0ff */
[----:B------:R-:W-:Y:S02]  /*1d70*/  USHF.R.S32.HI UR4, URZ, 0x1f, UR5 ;  /* 0x0000001fff047899 */ /* 0x000fe40008011405 */
[----:B--2---:R-:W-:Y:S02]  /*1d80*/  ULEA UR13, UR8, UR7, 0x18 ;  /* 0x00000007080d7291 */ /* 0x004fe4000f8ec0ff */
[----:B------:R-:W-:Y:S02]  /*1d90*/  ULEA.HI UR4, UR4, UR5, URZ, 0x5 ;  /* 0x0000000504047291 */ /* 0x000fe4000f8f28ff */
[----:B------:R-:W-:Y:S02]  /*1da0*/  UIADD3 UR5, UPT, UPT, UR6, -0x1, URZ ;  /* 0xffffffff06057890 */ /* 0x000fe4000fffe0ff */
[----:B------:R-:W-:-:S02]  /*1db0*/  USHF.R.S32.HI UR42, URZ, 0x5, UR4 ;  /* 0x00000005ff2a7899 */ /* 0x000fc40008011404 */
[----:B------:R-:W-:Y:S02]  /*1dc0*/  UISETP.GE.U32.AND UP2, UPT, UR5, -0x3f, UPT ;  /* 0xffffffc10500788c */ /* 0x000fe4000bf46070 */
[----:B------:R-:W-:Y:S01]  /*1dd0*/  UISETP.LT.U32.AND UP0, UPT, UR42, 0x29, UPT ;  /* 0x000000292a00788c */ /* 0x000fe2000bf01070 */
[----:B------:R-:W1:Y:S03]  /*1de0*/  LDCU UR38, c[0x0][0x374] ;  /* 0x00006e80ff2677ac */ /* 0x000e660008000800 */
[----:B------:R-:W-:Y:S02]  /*1df0*/  USEL UR41, UR42, 0x29, UP0 ;  /* 0x000000292a297887 */ /* 0x000fe40008000000 */
[----:B------:R-:W-:Y:S02]  /*1e00*/  ULOP3.LUT UR44, UR44, 0x20, URZ, 0xc0, !UPT ;  /* 0x000000202c2c7892 */ /* 0x000fe4000f8ec0ff */
[----:B------:R-:W-:-:S02]  /*1e10*/  UIADD3 UR4, UPT, UPT, UR41, -0x1, URZ ;  /* 0xffffffff29047890 */ /* 0x000fc4000fffe0ff */
[----:B------:R-:W-:Y:S02]  /*1e20*/  @UP2 UIADD3 UR4, UPT, UPT, UR41, URZ, URZ ;  /* 0x000000ff29042290 */ /* 0x000fe4000fffe0ff */
[----:B------:R-:W-:Y:S02]  /*1e30*/  USEL UR21, UR34, 0x2, UP1 ;  /* 0x0000000222157887 */ /* 0x000fe40008800000 */
[----:B------:R-:W-:Y:S02]  /*1e40*/  UIADD3 UR30, UPT, UPT, UR13, 0x4600, UR28 ;  /* 0x000046000d1e7890 */ /* 0x000fe4000fffe01c */
[----:B------:R-:W-:Y:S02]  /*1e50*/  ULEA.HI UR47, UR28, UR47, URZ, 0x1b ;  /* 0x0000002f1c2f7291 */ /* 0x000fe4000f8fd8ff */
[----:B------:R-:W-:Y:S02]  /*1e60*/  UIADD3 UR48, UPT, UPT, UR42, -UR41, URZ ;  /* 0x800000292a307290 */ /* 0x000fe4000fffe0ff */
[----:B------:R-:W-:-:S02]  /*1e70*/  UIADD3 UR29, UPT, UPT, UR4, 0x1, URZ ;  /* 0x00000001041d7890 */ /* 0x000fc4000fffe0ff */
[----:B------:R-:W-:Y:S01]  /*1e80*/  UIADD3 UR43, UPT, UPT, -UR4, URZ, URZ ;  /* 0x000000ff042b7290 */ /* 0x000fe2000fffe1ff */
[----:B-1-34-:R-:W-:-:S11]  /*1e90*/  UMOV UR6, URZ ;  /* 0x000000ff00067c82 */ /* 0x01afd60008000000 */
.L_x_43:
[----:B------:R-:W1:Y:S02]  /*1ea0*/  S2UR UR4, SR_CgaCtaId ;  /* 0x00000000000479c3 */ /* 0x000e640000008800 */
[----:B-1----:R-:W-:-:S09]  /*1eb0*/  UISETP.NE.AND UP0, UPT, UR4, URZ, UPT ;  /* 0x000000ff0400728c */ /* 0x002fd2000bf05270 */
[----:B------:R-:W-:Y:S05]  /*1ec0*/  BRA.U UP0, `(.L_x_24) ;  /* 0x0000000100287547 */ /* 0x000fea000b800000 */
[----:B------:R-:W-:Y:S02]  /*1ed0*/  LEA R0, R9, UR13, 0x3 ;  /* 0x0000000d09007c11 */ /* 0x000fe4000f8e18ff */
[----:B------:R-:W-:-:S04]  /*1ee0*/  SHF.L.U32 R2, R8, 0x1f, RZ ;  /* 0x0000001f08027819 */ /* 0x000fc800000006ff */
[----:B------:R-:W1:Y:S02]  /*1ef0*/  SYNCS.PHASECHK.TRANS64.TRYWAIT P0, [R0+URZ+0x320], R2 ;  /* 0x00032002000075a7 */ /* 0x000e6400080011ff */
[----:B-1----:R-:W-:Y:S05]  /*1f00*/  @!P0 BRA `(.L_x_25) ;  /* 0x0000006c00f08947 */ /* 0x002fea0003800000 */
.L_x_151:
[----:B------:R-:W-:Y:S01]  /*1f10*/  VIADD R9, R9, 0x1 ;  /* 0x0000000109097836 */ /* 0x000fe20000000000 */
[----:B------:R1:W-:Y:S04]  /*1f20*/  SYNCS.ARRIVE.TRANS64.A1T0 RZ, [R0+URZ+0x310], RZ ;  /* 0x000310ff00ff79a7 */ /* 0x0003e800081000ff */
[----:B------:R-:W-:-:S04]  /*1f30*/  ISETP.NE.AND P0, PT, R9, 0x2, PT ;  /* 0x000000020900780c */ /* 0x000fc80003f05270 */
[----:B------:R-:W-:Y:S02]  /*1f40*/  SEL R9, R9, RZ, P0 ;  /* 0x000000ff09097207 */ /* 0x000fe40000000000 */
[----:B-1----:R-:W-:-:S04]  /*1f50*/  SEL R0, RZ, 0x1, P0 ;  /* 0x00000001ff007807 */ /* 0x002fc80000000000 */
[----:B------:R-:W-:-:S07]  /*1f60*/  LOP3.LUT R8, R8, R0, RZ, 0x3c, !PT ;  /* 0x0000000008087212 */ /* 0x000fce00078e3cff */
.L_x_24:
[----:B------:R-:W-:Y:S01]  /*1f70*/  ULEA UR4, UR6, UR13, 0x3 ;  /* 0x0000000d06047291 */ /* 0x000fe2000f8e18ff */
[----:B------:R-:W-:Y:S01]  /*1f80*/  SHF.L.U32 R0, R12, 0x1f, RZ ;  /* 0x0000001f0c007819 */ /* 0x000fe200000006ff */
[----:B------:R-:W-:Y:S02]  /*1f90*/  UISETP.GE.U32.AND UP0, UPT, UR49, 0x3f, UPT ;  /* 0x0000003f3100788c */ /* 0x000fe4000bf06070 */
[----:B------:R-:W-:Y:S01]  /*1fa0*/  ULEA UR11, UR45, UR44, 0x6 ;  /* 0x0000002c2d0b7291 */ /* 0x000fe2000f8e30ff */
[----:B------:R-:W-:-:S04]  /*1fb0*/  UMOV UR7, URZ ;  /* 0x000000ff00077c82 */ /* 0x000fc80008000000 */
[----:B------:R1:W2:Y:S01]  /*1fc0*/  SYNCS.PHASECHK.TRANS64.TRYWAIT P0, [UR4+0x148], R0 ;  /* 0x00014800ff0075a7 */ /* 0x0002a20008001104 */
[----:B------:R-:W-:-:S04]  /*1fd0*/  ULEA.HI UR4, UR46, UR46, URZ, 0x1 ;  /* 0x0000002e2e047291 */ /* 0x000fc8000f8f08ff */
[----:B------:R-:W-:-:S04]  /*1fe0*/  USHF.L.U32 UR4, UR4, 0x7, URZ ;  /* 0x0000000704047899 */ /* 0x000fc800080006ff */
[----:B------:R-:W-:-:S04]  /*1ff0*/  ULOP3.LUT UR35, UR4, 0xffffff00, URZ, 0xc0, !UPT ;  /* 0xffffff0004237892 */ /* 0x000fc8000f8ec0ff */
[----:B------:R-:W-:Y:S01]  /*2000*/  UIADD3 UR35, UPT, UPT, UR47, UR35, URZ ;  /* 0x000000232f237290 */ /* 0x000fe2000fffe0ff */
[----:B------:R-:W-:Y:S11]  /*2010*/  BRA.U !UP0, `(.L_x_26) ;  /* 0x0000000108c47547 */ /* 0x000ff6000b800000 */
[----:B------:R-:W-:Y:S01]  /*2020*/  UMOV UR16, UR43 ;  /* 0x0000002b00107c82 */ /* 0x000fe20008000000 */
[----:B------:R-:W-:Y:S01]  /*2030*/  UMOV UR4, UR6 ;  /* 0x0000000600047c82 */ /* 0x000fe20008000000 */
[----:B------:R-:W-:-:S05]  /*2040*/  UMOV UR34, URZ ;  /* 0x000000ff00227c82 */ /* 0x000fca0008000000 */
.L_x_32:
[----:B------:R-:W-:Y:S01]  /*2050*/  ULEA UR33, UR4, UR13, 0x3 ;  /* 0x0000000d04217291 */ /* 0x000fe2000f8e18ff */
[----:B------:R-:W-:Y:S01]  /*2060*/  @P3 MOV R2, 0x2800 ;  /* 0x0000280000023802 */ /* 0x000fe20000000f00 */
[----:B--234-:R-:W-:Y:S10]  /*2070*/  @P0 BRA `(.L_x_27) ;  /* 0x00000000000c0947 */ /* 0x01cff40003800000 */
[----:B------:R-:W-:-:S04]  /*2080*/  SHF.L.U32 R3, R12, 0x1f, RZ ;  /* 0x0000001f0c037819 */ /* 0x000fc800000006ff */
[----:B------:R-:W2:Y:S02]  /*2090*/  SYNCS.PHASECHK.TRANS64.TRYWAIT P0, [UR33+0x148], R3 ;  /* 0x00014803ff0075a7 */ /* 0x000ea40008001121 */
[----:B--2---:R-:W-:Y:S05]  /*20a0*/  @!P0 BRA `(.L_x_28) ;  /* 0x0000006c009c8947 */ /* 0x004fea0003800000 */
.L_x_27:
[----:B------:R2:W-:Y:S01]  /*20b0*/  @P3 SYNCS.ARRIVE.TRANS64 RZ, [UR33], R2 ;  /* 0x00000002ffff39a7 */ /* 0x0005e20008000021 */
[----:B------:R-:W-:Y:S02]  /*20c0*/  ULOP3.LUT UR5, UR21, 0x2, URZ, 0xfc, !UPT ;  /* 0x0000000215057892 */ /* 0x000fe4000f8efcff */
[----:B------:R-:W-:Y:S02]  /*20d0*/  UIADD3 UR16, UPT, UPT, UR16, 0x1, URZ ;  /* 0x0000000110107890 */ /* 0x000fe4000fffe0ff */
[----:B------:R-:W-:Y:S02]  /*20e0*/  UISETP.NE.AND UP0, UPT, UR5, 0x2, UPT ;  /* 0x000000020500788c */ /* 0x000fe4000bf05270 */
[----:B------:R-:W-:-:S07]  /*20f0*/  UISETP.NE.AND UP2, UPT, UR16, 0x1, UPT ;  /* 0x000000011000788c */ /* 0x000fce000bf45270 */
[----:B------:R-:W-:Y:S05]  /*2100*/  BRA.U UP0, `(.L_x_29) ;  /* 0x0000000100047547 */ /* 0x000fea000b800000 */
[----:B------:R-:W-:Y:S05]  /*2110*/  BPT.TRAP 0x1 ;  /* 0x000000040000795c */ /* 0x000fea0000300000 */
.L_x_29:
[----:B------:R-:W-:Y:S04]  /*2120*/  BSSY.RECONVERGENT B0, `(.L_x_30) ;  /* 0x0000003000007945 */ /* 0x000fe80003800200 */
[----:B------:R-:W-:Y:S05]  /*2130*/  @!P2 BRA `(.L_x_31) ;  /* 0x000000000004a947 */ /* 0x000fea0003800000 */
[----:B------:R-:W-:Y:S05]  /*2140*/  BPT.TRAP 0x1 ;  /* 0x000000040000795c */ /* 0x000fea0000300000 */
.L_x_31:
[----:B------:R-:W-:Y:S05]  /*2150*/  BSYNC.RECONVERGENT B0 ;  /* 0x0000000000007941 */ /* 0x000fea0003800200 */
.L_x_30:
[----:B------:R-:W-:Y:S02]  /*2160*/  UIADD3 UR5, UPT, UPT, UR4, 0x1, URZ ;  /* 0x0000000104057890 */ /* 0x000fe4000fffe0ff */
[----:B------:R-:W-:Y:S02]  /*2170*/  ULEA UR32, UR4, UR28, 0xc ;  /* 0x0000001c04207291 */ /* 0x000fe4000f8e60ff */
[----:B------:R-:W-:Y:S02]  /*2180*/  UISETP.NE.AND UP0, UPT, UR5, 0x29, UPT ;  /* 0x000000290500788c */ /* 0x000fe4000bf05270 */
[----:B------:R-:W-:Y:S02]  /*2190*/  UIADD3 UR14, UP1, UPT, UR26, 0x80, URZ ;  /* 0x000000801a0e7890 */ /* 0x000fe4000ff3e0ff */
[----:B------:R-:W-:Y:S02]  /*21a0*/  USEL UR7, URZ, 0x1, UP0 ;  /* 0x00000001ff077887 */ /* 0x000fe40008000000 */
[----:B------:R-:W-:-:S02]  /*21b0*/  USEL UR6, UR5, URZ, UP0 ;  /* 0x000000ff05067287 */ /* 0x000fc40008000000 */
[----:B------:R-:W-:Y:S02]  /*21c0*/  ULEA UR8, UR4, UR13, 0xa ;  /* 0x0000000d04087291 */ /* 0x000fe4000f8e50ff */
[----:B------:R-:W-:Y:S01]  /*21d0*/  ULEA UR5, UR6, UR13, 0x3 ;  /* 0x0000000d06057291 */ /* 0x000fe2000f8e18ff */
[----:B------:R-:W-:Y:S01]  /*21e0*/  LOP3.LUT R12, R12, UR7, RZ, 0x3c, !PT ;  /* 0x000000070c0c7c12 */ /* 0x000fe2000f8e3cff */
[----:B------:R-:W-:Y:S02]  /*21f0*/  UIADD3 UR4, UP0, UPT, UR26, 0x180, URZ ;  /* 0x000001801a047890 */ /* 0x000fe4000ff1e0ff */
[----:B------:R-:W-:Y:S01]  /*2200*/  ULOP3.LUT UR33, UR33, 0xfefffff8, URZ, 0xc0, !UPT ;  /* 0xfefffff821217892 */ /* 0x000fe2000f8ec0ff */
[----:B-1----:R-:W-:Y:S01]  /*2210*/  SHF.L.U32 R0, R12, 0x1f, RZ ;  /* 0x0000001f0c007819 */ /* 0x002fe200000006ff */
[----:B------:R-:W-:Y:S02]  /*2220*/  UIADD3.X UR15, UPT, UPT, URZ, UR27, URZ, UP1, !UPT ;  /* 0x0000001bff0f7290 */ /* 0x000fe40008ffe4ff */
[----:B------:R-:W-:Y:S01]  /*2230*/  UIADD3 UR32, UPT, UPT, UR13, 0x4600, UR32 ;  /* 0x000046000d207890 */ /* 0x000fe2000fffe020 */
[----:B------:R3:W4:Y:S01]  /*2240*/  SYNCS.PHASECHK.TRANS64.TRYWAIT P0, [UR5+0x148], R0 ;  /* 0x00014800ff0075a7 */ /* 0x0007220008001105 */
[----:B------:R-:W-:-:S02]  /*2250*/  UPRMT UR7, URZ, 0x5410, UR24 ;  /* 0x00005410ff077896 */ /* 0x000fc40008000018 */
[----:B------:R-:W-:Y:S02]  /*2260*/  UIADD3 UR8, UPT, UPT, UR8, 0x2d600, URZ ;  /* 0x0002d60008087890 */ /* 0x000fe4000fffe0ff */
[----:B------:R-:W-:Y:S01]  /*2270*/  UIADD3.X UR5, UPT, UPT, URZ, UR27, URZ, UP0, !UPT ;  /* 0x0000001bff057290 */ /* 0x000fe200087fe4ff */
[----:B------:R-:W-:Y:S01]  /*2280*/  UMOV UR18, 0x0 ;  /* 0x0000000000127882 */ /* 0x000fe20000000000 */
[----:B------:R-:W-:Y:S01]  /*2290*/  UMOV UR19, 0x10000000 ;  /* 0x1000000000137882 */ /* 0x000fe20000000000 */
[----:B------:R-:W-:Y:S01]  /*22a0*/  UMOV UR10, UR34 ;  /* 0x00000022000a7c82 */ /* 0x000fe20008000000 */
[----:B------:R-:W-:Y:S01]  /*22b0*/  UMOV UR12, UR36 ;  /* 0x00000024000c7c82 */ /* 0x000fe20008000000 */
[----:B------:R-:W-:Y:S01]  /*22c0*/  UMOV UR9, UR33 ;  /* 0x0000002100097c82 */ /* 0x000fe20008000000 */
[----:B------:R1:W-:Y:S03]  /*22d0*/  UTMALDG.3D.MULTICAST.2CTA [UR32], [UR14], UR7, desc[UR18] ;  /* 0x000012200e0073b4 */ /* 0x0003e60008211807 */
[----:B------:R2:W-:Y:S01]  /*22e0*/  UTMALDG.3D.2CTA [UR8], [UR4], desc[UR18] ;  /* 0x00001208040075b4 */ /* 0x0005e20008211000 */
[----:B-1----:R-:W-:Y:S01]  /*22f0*/  UIADD3 UR34, UPT, UPT, UR34, 0x20, URZ ;  /* 0x0000002022227890 */ /* 0x002fe2000fffe0ff */
[----:B------:R-:W-:Y:S01]  /*2300*/  UMOV UR7, UR29 ;  /* 0x0000001d00077c82 */ /* 0x000fe20008000000 */
[----:B--2---:R-:W-:Y:S01]  /*2310*/  UMOV UR4, UR6 ;  /* 0x0000000600047c82 */ /* 0x004fe20008000000 */
[----:B------:R-:W-:Y:S09]  /*2320*/  BRA.U UP2, `(.L_x_32) ;  /* 0xfffffffd02487547 */ /* 0x000ff2000b83ffff */
.L_x_26:
[----:B------:R-:W-:Y:S01]  /*2330*/  ULEA UR4, UR6, UR13, 0x3 ;  /* 0x0000000d06047291 */ /* 0x000fe2000f8e18ff */
[----:B-1-3--:R-:W-:Y:S01]  /*2340*/  SHF.L.U32 R0, R12, 0x1f, RZ ;  /* 0x0000001f0c007819 */ /* 0x00afe200000006ff */
[----:B------:R-:W-:Y:S01]  /*2350*/  @!P1 SYNCS.ARRIVE.TRANS64.A1T0 RZ, [UR13+0x2a8], RZ ;  /* 0x0002a8ffffff99a7 */ /* 0x000fe2000810000d */
[----:B------:R-:W-:-:S06]  /*2360*/  UISETP.GT.AND UP0, UPT, UR42, UR41, UPT ;  /* 0x000000292a00728c */ /* 0x000fcc000bf04270 */
[----:B--2-4-:R1:W2:Y:S03]  /*2370*/  SYNCS.PHASECHK.TRANS64.TRYWAIT P0, [UR4+0x148], R0 ;  /* 0x00014800ff0075a7 */ /* 0x0142a60008001104 */
[----:B------:R-:W-:Y:S05]  /*2380*/  BRA.U !UP0, `(.L_x_33) ;  /* 0x0000000108c07547 */ /* 0x000fea000b800000 */
[----:B------:R-:W-:Y:S01]  /*2390*/  UIADD3 UR25, UPT, UPT, UR48, UR7, URZ ;  /* 0x0000000730197290 */ /* 0x000fe2000fffe0ff */
[----:B------:R-:W-:-:S11]  /*23a0*/  UMOV UR4, UR6 ;  /* 0x0000000600047c82 */ /* 0x000fd60008000000 */
.L_x_39:
[----:B------:R-:W-:Y:S01]  /*23b0*/  ULEA UR17, UR4, UR13, 0x3 ;  /* 0x0000000d04117291 */ /* 0x000fe2000f8e18ff */
[----:B--2---:R-:W-:Y:S01]  /*23c0*/  @P3 MOV R2, 0x2800 ;  /* 0x0000280000023802 */ /* 0x004fe20000000f00 */
[----:B--2-4-:R-:W-:Y:S10]  /*23d0*/  @P0 BRA `(.L_x_34) ;  /* 0x00000000000c0947 */ /* 0x014ff40003800000 */
[----:B------:R-:W-:-:S04]  /*23e0*/  SHF.L.U32 R3, R12, 0x1f, RZ ;  /* 0x0000001f0c037819 */ /* 0x000fc800000006ff */
[----:B------:R-:W2:Y:S02]  /*23f0*/  SYNCS.PHASECHK.TRANS64.TRYWAIT P0, [UR17+0x148], R3 ;  /* 0x00014803ff0075a7 */ /* 0x000ea40008001111 */
[----:B--2---:R-:W-:Y:S05]  /*2400*/  @!P0 BRA `(.L_x_35) ;  /* 0x0000006800dc8947 */ /* 0x004fea0003800000 */
.L_x_34:
[----:B------:R2:W-:Y:S01]  /*2410*/  @P3 SYNCS.ARRIVE.TRANS64 RZ, [UR17], R2 ;  /* 0x00000002ffff39a7 */ /* 0x0005e20008000011 */
[----:B------:R-:W-:-:S04]  /*2420*/  ULOP3.LUT UR5, UR21, 0x2, URZ, 0xfc, !UPT ;  /* 0x0000000215057892 */ /* 0x000fc8000f8efcff */
[----:B------:R-:W-:-:S09]  /*2430*/  UISETP.NE.AND UP0, UPT, UR5, 0x2, UPT ;  /* 0x000000020500788c */ /* 0x000fd2000bf05270 */
[----:B------:R-:W-:Y:S05]  /*2440*/  BRA.U UP0, `(.L_x_36) ;  /* 0x0000000100047547 */ /* 0x000fea000b800000 */
[----:B------:R-:W-:Y:S05]  /*2450*/  BPT.TRAP 0x1 ;  /* 0x000000040000795c */ /* 0x000fea0000300000 */
.L_x_36:
[----:B------:R-:W-:Y:S04]  /*2460*/  BSSY.RECONVERGENT B0, `(.L_x_37) ;  /* 0x0000003000007945 */ /* 0x000fe80003800200 */
[----:B------:R-:W-:Y:S05]  /*2470*/  @!P2 BRA `(.L_x_38) ;  /* 0x000000000004a947 */ /* 0x000fea0003800000 */
[----:B------:R-:W-:Y:S05]  /*2480*/  BPT.TRAP 0x1 ;  /* 0x000000040000795c */ /* 0x000fea0000300000 */
.L_x_38:
[----:B------:R-:W-:Y:S05]  /*2490*/  BSYNC.RECONVERGENT B0 ;  /* 0x0000000000007941 */ /* 0x000fea0003800200 */
.L_x_37:
[----:B------:R-:W-:Y:S02]  /*24a0*/  UIADD3 UR5, UPT, UPT, UR4, 0x1, URZ ;  /* 0x0000000104057890 */ /* 0x000fe4000fffe0ff */
[----:B------:R-:W-:Y:S02]  /*24b0*/  UIADD3 UR14, UP1, UPT, UR26, 0x80, URZ ;  /* 0x000000801a0e7890 */ /* 0x000fe4000ff3e0ff */
[----:B------:R-:W-:Y:S02]  /*24c0*/  UISETP.NE.AND UP0, UPT, UR5, 0x29, UPT ;  /* 0x000000290500788c */ /* 0x000fe4000bf05270 */
[----:B------:R-:W-:Y:S02]  /*24d0*/  ULEA UR16, UR4, UR30, 0xc ;  /* 0x0000001e04107291 */ /* 0x000fe4000f8e60ff */
[----:B------:R-:W-:Y:S02]  /*24e0*/  USEL UR8, URZ, 0x1, UP0 ;  /* 0x00000001ff087887 */ /* 0x000fe40008000000 */
[----:B------:R-:W-:-:S02]  /*24f0*/  USEL UR6, UR5, URZ, UP0 ;  /* 0x000000ff05067287 */ /* 0x000fc40008000000 */
[----:B------:R-:W-:Y:S02]  /*2500*/  UIADD3 UR22, UP0, UPT, UR26, 0x180, URZ ;  /* 0x000001801a167890 */ /* 0x000fe4000ff1e0ff */
[----:B------:R-:W-:Y:S01]  /*2510*/  LOP3.LUT R12, R12, UR8, RZ, 0x3c, !PT ;  /* 0x000000080c0c7c12 */ /* 0x000fe2000f8e3cff */
[----:B------:R-:W-:Y:S02]  /*2520*/  ULEA UR8, UR4, UR13, 0xa ;  /* 0x0000000d04087291 */ /* 0x000fe4000f8e50ff */
[----:B------:R-:W-:Y:S01]  /*2530*/  ULEA UR5, UR6, UR13, 0x3 ;  /* 0x0000000d06057291 */ /* 0x000fe2000f8e18ff */
[----:B-1----:R-:W-:Y:S01]  /*2540*/  SHF.L.U32 R0, R12, 0x1f, RZ ;  /* 0x0000001f0c007819 */ /* 0x002fe200000006ff */
[----:B------:R-:W-:Y:S02]  /*2550*/  USHF.L.U32 UR18, UR7, 0x5, URZ ;  /* 0x0000000507127899 */ /* 0x000fe400080006ff */
[----:B------:R-:W-:Y:S02]  /*2560*/  ULOP3.LUT UR17, UR17, 0xfefffff8, URZ, 0xc0, !UPT ;  /* 0xfefffff811117892 */ /* 0x000fe4000f8ec0ff */
[----:B------:R-:W-:-:S02]  /*2570*/  UIADD3.X UR15, UPT, UPT, URZ, UR27, URZ, UP1, !UPT ;  /* 0x0000001bff0f7290 */ /* 0x000fc40008ffe4ff */
[----:B------:R-:W-:Y:S01]  /*2580*/  UPRMT UR4, URZ, 0x5410, UR24 ;  /* 0x00005410ff047896 */ /* 0x000fe20008000018 */
[----:B------:R3:W4:Y:S01]  /*2590*/  SYNCS.PHASECHK.TRANS64.TRYWAIT P0, [UR5+0x148], R0 ;  /* 0x00014800ff0075a7 */ /* 0x0007220008001105 */
[----:B------:R-:W-:Y:S02]  /*25a0*/  UIADD3 UR8, UPT, UPT, UR8, 0x2d600, URZ ;  /* 0x0002d60008087890 */ /* 0x000fe4000fffe0ff */
[----:B------:R-:W-:Y:S01]  /*25b0*/  UIADD3.X UR23, UPT, UPT, URZ, UR27, URZ, UP0, !UPT ;  /* 0x0000001bff177290 */ /* 0x000fe200087fe4ff */
[----:B------:R-:W-:Y:S01]  /*25c0*/  UMOV UR32, 0x0 ;  /* 0x0000000000207882 */ /* 0x000fe20000000000 */
[----:B------:R-:W-:Y:S01]  /*25d0*/  UMOV UR33, 0x10000000 ;  /* 0x1000000000217882 */ /* 0x000fe20000000000 */
[----:B------:R-:W-:Y:S01]  /*25e0*/  UMOV UR19, UR35 ;  /* 0x0000002300137c82 */ /* 0x000fe20008000000 */
[----:B------:R-:W-:Y:S01]  /*25f0*/  UMOV UR20, UR36 ;  /* 0x0000002400147c82 */ /* 0x000fe20008000000 */
[----:B------:R-:W-:Y:S01]  /*2600*/  UMOV UR12, UR36 ;  /* 0x00000024000c7c82 */ /* 0x000fe20008000000 */
[----:B------:R-:W-:Y:S01]  /*2610*/  UMOV UR9, UR17 ;  /* 0x0000001100097c82 */ /* 0x000fe20008000000 */
[----:B------:R-:W-:Y:S01]  /*2620*/  UMOV UR10, UR18 ;  /* 0x00000012000a7c82 */ /* 0x000fe20008000000 */
[----:B------:R1:W-:Y:S01]  /*2630*/  UTMALDG.3D.MULTICAST.2CTA [UR16], [UR14], UR4, desc[UR32] ;  /* 0x000020100e0073b4 */ /* 0x0003e20008211804 */
[----:B------:R-:W-:-:S04]  /*2640*/  UIADD3 UR7, UPT, UPT, UR7, 0x1, URZ ;  /* 0x0000000107077890 */ /* 0x000fc8000fffe0ff */
[----:B------:R-:W-:Y:S01]  /*2650*/  UISETP.NE.AND UP0, UPT, UR7, UR25, UPT ;  /* 0x000000190700728c */ /* 0x000fe2000bf05270 */
[----:B------:R3:W-:Y:S01]  /*2660*/  UTMALDG.3D.2CTA [UR8], [UR22], desc[UR32] ;  /* 0x00002008160075b4 */ /* 0x0007e20008211000 */
[----:B-1----:R-:W-:-:S07]  /*2670*/  UMOV UR4, UR6 ;  /* 0x0000000600047c82 */ /* 0x002fce0008000000 */
[----:B---3--:R-:W-:Y:S05]  /*2680*/  BRA.U UP0, `(.L_x_39) ;  /* 0xfffffffd00487547 */ /* 0x008fea000b83ffff */
.L_x_33:
[C---:B------:R-:W-:Y:S01]  /*2690*/  LEA R3, R11.reuse, UR13, 0x3 ;  /* 0x0000000d0b037c11 */ /* 0x040fe2000f8e18ff */
[----:B------:R-:W-:Y:S01]  /*26a0*/  NOP ;  /* 0x0000000000007918 */ /* 0x000fe20000000000 */
[----:B-1----:R-:W-:Y:S02]  /*26b0*/  SHF.L.U32 R0, R10, 0x1f, RZ ;  /* 0x0000001f0a007819 */ /* 0x002fe400000006ff */
[----:B------:R-:W-:Y:S02]  /*26c0*/  LEA R4, R11, UR13, 0x4 ;  /* 0x0000000d0b047c11 */ /* 0x000fe4000f8e20ff */
[----:B--2-4-:R-:W1:Y:S02]  /*26d0*/  SYNCS.PHASECHK.TRANS64.TRYWAIT P0, [R3+URZ+0x2b0], R0 ;  /* 0x0002b000030075a7 */ /* 0x014e6400080011ff */
[----:B-1----:R-:W-:Y:S05]  /*26e0*/  @!P0 BRA `(.L_x_40) ;  /* 0x00000068003c8947 */ /* 0x002fea0003800000 */
.L_x_154:
[----:B------:R-:W2:Y:S01]  /*26f0*/  LDS.128 R4, [R4+0x340] ;  /* 0x0003400004047984 */ /* 0x000ea20000000c00 */
[----:B------:R-:W-:Y:S01]  /*2700*/  UISETP.GE.AND UP0, UPT, UR40, 0x1, UPT ;  /* 0x000000012800788c */ /* 0x000fe2000bf06270 */
[----:B------:R-:W-:Y:S01]  /*2710*/  @!PT LDS RZ, [RZ] ;  /* 0x00000000fffff984 */ /* 0x000fe20000000800 */
[----:B------:R-:W-:Y:S01]  /*2720*/  @!PT LDS RZ, [RZ] ;  /* 0x00000000fffff984 */ /* 0x000fe20000000800 */
[----:B------:R-:W-:Y:S01]  /*2730*/  @!PT LDS RZ, [RZ] ;  /* 0x00000000fffff984 */ /* 0x000fe20000000800 */
[----:B------:R-:W-:Y:S01]  /*2740*/  @!PT LDS RZ, [RZ] ;  /* 0x00000000fffff984 */ /* 0x000fe20000000800 */
[----:B------:R3:W-:Y:S06]  /*2750*/  MEMBAR.ALL.CTA ;  /* 0x0000000000007992 */ /* 0x0007ec0000008000 */
[----:B---3--:R-:W3:Y:S01]  /*2760*/  FENCE.VIEW.ASYNC.S ;  /* 0x00000000000073c6 */ /* 0x008ee20000000000 */
[----:B--2---:R-:W-:-:S13]  /*2770*/  LOP3.LUT P0, RZ, R6, 0x1, RZ, 0xc0, !PT ;  /* 0x0000000106ff7812 */ /* 0x004fda000780c0ff */
[----:B---3--:R-:W-:Y:S01]  /*2780*/  VOTEU.ANY UP1, P0 ;  /* 0x0000000000ff7886 */ /* 0x008fe20000020100 */
[----:B------:R-:W-:-:S13]  /*2790*/  PLOP3.LUT P0, PT, PT, PT, UP1, 0x80, 0x8 ;  /* 0x000000000008781c */ /* 0x000fda0003f0f018 */
[----:B-1----:R-:W-:Y:S02]  /*27a0*/  @P0 LOP3.LUT R0, R5, 0xffff, RZ, 0xc0, !PT ;  /* 0x0000ffff05000812 */ /* 0x002fe400078ec0ff */
[----:B------:R-:W-:Y:S02]  /*27b0*/  @P0 MOV R2, R4 ;  /* 0x0000000400020202 */ /* 0x000fe40000000f00 */
[----:B------:R-:W-:Y:S01]  /*27c0*/  @P0 R2UR UR5, R0 ;  /* 0x00000000000502ca */ /* 0x000fe200000e0000 */
[----:B------:R-:W-:Y:S01]  /*27d0*/  VIADD R0, R3, 0x2c0 ;  /* 0x000002c003007836 */ /* 0x000fe20000000000 */
[----:B------:R-:W-:Y:S02]  /*27e0*/  @P0 SHF.R.U32.HI R4, RZ, 0x10, R5 ;  /* 0x00000010ff040819 */ /* 0x000fe40000011605 */
[----:B------:R-:W-:Y:S02]  /*27f0*/  @P0 R2UR UR7, R2 ;  /* 0x00000000020702ca */ /* 0x000fe400000e0000 */
[----:B------:R-:W-:-:S02]  /*2800*/  PRMT R0, RZ, 0x654, R0 ;  /* 0x00000654ff007816 */ /* 0x000fc40000000000 */
[----:B------:R-:W-:Y:S02]  /*2810*/  @P0 R2UR UR4, R4 ;  /* 0x00000000040402ca */ /* 0x000fe400000e0000 */
[----:B------:R1:W-:Y:S03]  /*2820*/  SYNCS.ARRIVE.TRANS64.RED.A1T0 RZ, [R0+URZ], RZ ;  /* 0x000000ff00ff79a7 */ /* 0x0003e600081004ff */
[----:B------:R-:W-:-:S04]  /*2830*/  @UP1 UMOV UR31, UR5 ;  /* 0x00000005001f1c82 */ /* 0x000fc80008000000 */
[----:B------:R-:W-:-:S04]  /*2840*/  @UP1 UMOV UR37, UR7 ;  /* 0x0000000700251c82 */ /* 0x000fc80008000000 */
[----:B------:R-:W-:Y:S01]  /*2850*/  @UP1 UMOV UR36, UR4 ;  /* 0x0000000400241c82 */ /* 0x000fe20008000000 */
[----:B------:R-:W-:Y:S05]  /*2860*/  BRA.U !UP0, `(.L_x_41) ;  /* 0x0000000108d47547 */ /* 0x000fea000b800000 */
[----:B------:R-:W2:Y:S01]  /*2870*/  LDCU.128 UR16, c[0x0][0xb10] ;  /* 0x00016200ff1077ac */ /* 0x000ea20008000c00 */
[----:B------:R-:W3:Y:S01]  /*2880*/  LDCU UR12, c[0x0][0xb20] ;  /* 0x00016400ff0c77ac */ /* 0x000ee20008000800 */
[----:B------:R-:W4:Y:S01]  /*2890*/  LDCU UR20, c[0x0][0xb0c] ;  /* 0x00016180ff1477ac */ /* 0x000f220008000800 */
[----:B------:R-:W1:Y:S01]  /*28a0*/  LDCU.64 UR8, c[0x0][0xb28] ;  /* 0x00016500ff0877ac */ /* 0x000e620008000a00 */
[----:B------:R-:W-:Y:S02]  /*28b0*/  UISETP.NE.AND UP3, UPT, UR40, 0x1, UPT ;  /* 0x000000012800788c */ /* 0x000fe4000bf65270 */
[----:B--2---:R-:W-:Y:S02]  /*28c0*/  UIMAD.WIDE.U32 UR10, UR38, UR19, URZ ;  /* 0x00000013260a72a5 */ /* 0x004fe4000f8e00ff */
[----:B------:R-:W-:Y:S02]  /*28d0*/  UIMAD.WIDE.U32 UR4, UR39, UR16, URZ ;  /* 0x00000010270472a5 */ /* 0x000fe4000f8e00ff */
[----:B------:R-:W-:-:S02]  /*28e0*/  UISETP.NE.AND UP0, UPT, UR18, 0x1, UPT ;  /* 0x000000011200788c */ /* 0x000fc4000bf05270 */
[----:B------:R-:W-:Y:S01]  /*28f0*/  UIMAD.WIDE.U32 UR22, UR31, UR19, URZ ;  /* 0x000000131f1672a5 */ /* 0x000fe2000f8e00ff */
[----:B------:R-:W-:Y:S02]  /*2900*/  UMOV UR10, UR11 ;  /* 0x0000000b000a7c82 */ /* 0x000fe40008000000 */
[----:B------:R-:W-:Y:S01]  /*2910*/  UMOV UR4, UR5 ;  /* 0x0000000500047c82 */ /* 0x000fe20008000000 */
[----:B---3--:R-:W-:Y:S02]  /*2920*/  USHF.R.U32.HI UR10, URZ, UR12, UR10 ;  /* 0x0000000cff0a7299 */ /* 0x008fe4000801160a */
[----:B----4-:R-:W-:Y:S02]  /*2930*/  UISETP.NE.AND UP2, UPT, UR20, 0x1, UPT ;  /* 0x000000011400788c */ /* 0x010fe4000bf45270 */
[----:B------:R-:W-:Y:S02]  /*2940*/  USHF.R.U32.HI UR4, URZ, UR17, UR4 ;  /* 0x00000011ff047299 */ /* 0x000fe40008011604 */
[----:B------:R-:W-:-:S02]  /*2950*/  USEL UR5, UR38, UR10, !UP0 ;  /* 0x0000000a26057287 */ /* 0x000fc4000c000000 */
[----:B------:R-:W-:Y:S02]  /*2960*/  USEL UR7, UR39, UR4, !UP2 ;  /* 0x0000000427077287 */ /* 0x000fe4000d000000 */
[----:B-1----:R-:W-:Y:S01]  /*2970*/  UIMAD.WIDE.U32 UR10, UR5, UR8, URZ ;  /* 0x00000008050a72a5 */ /* 0x002fe2000f8e00ff */
[----:B------:R-:W-:Y:S01]  /*2980*/  UMOV UR4, UR23 ;  /* 0x0000001700047c82 */ /* 0x000fe20008000000 */
[----:B------:R-:W-:Y:S02]  /*2990*/  UIMAD.WIDE.U32 UR14, UR37, UR16, URZ ;  /* 0x00000010250e72a5 */ /* 0x000fe4000f8e00ff */
[----:B------:R-:W-:-:S03]  /*29a0*/  UIMAD.WIDE.U32 UR22, UR7, UR8, URZ ;  /* 0x00000008071672a5 */ /* 0x000fc6000f8e00ff */
[----:B------:R-:W-:Y:S01]  /*29b0*/  UMOV UR10, UR11 ;  /* 0x0000000b000a7c82 */ /* 0x000fe20008000000 */
[----:B------:R-:W-:Y:S02]  /*29c0*/  USHF.R.U32.HI UR4, URZ, UR12, UR4 ;  /* 0x0000000cff047299 */ /* 0x000fe40008011604 */
[----:B------:R-:W-:Y:S01]  /*29d0*/  @UP3 USHF.R.U32.HI UR5, URZ, UR9, UR10 ;  /* 0x00000009ff053299 */ /* 0x000fe2000801160a */
[----:B------:R-:W-:Y:S01]  /*29e0*/  UMOV UR14, UR15 ;  /* 0x0000000f000e7c82 */ /* 0x000fe20008000000 */
[----:B------:R-:W-:Y:S01]  /*29f0*/  UMOV UR22, UR23 ;  /* 0x0000001700167c82 */ /* 0x000fe20008000000 */
[----:B------:R-:W-:Y:S02]  /*2a00*/  USHF.R.U32.HI UR17, URZ, UR17, UR14 ;  /* 0x00000011ff117299 */ /* 0x000fe4000801160e */
[----:B------:R-:W-:Y:S02]  /*2a10*/  USEL UR4, UR31, UR4, !UP0 ;  /* 0x000000041f047287 */ /* 0x000fe4000c000000 */
[----:B------:R-:W-:-:S02]  /*2a20*/  @UP3 USHF.R.U32.HI UR7, URZ, UR9, UR22 ;  /* 0x00000009ff073299 */ /* 0x000fc40008011616 */
[----:B------:R-:W-:Y:S02]  /*2a30*/  UIMAD UR10, UR40, UR5, URZ ;  /* 0x00000005280a72a4 */ /* 0x000fe4000f8e02ff */
[----:B------:R-:W-:Y:S02]  /*2a40*/  USEL UR5, UR37, UR17, !UP2 ;  /* 0x0000001125057287 */ /* 0x000fe4000d000000 */
[----:B------:R-:W-:Y:S02]  /*2a50*/  UIMAD UR12, UR40, UR7, URZ ;  /* 0x00000007280c72a4 */ /* 0x000fe4000f8e02ff */
[----:B------:R-:W-:Y:S02]  /*2a60*/  UISETP.GE.AND UP0, UPT, UR4, UR10, UPT ;  /* 0x0000000a0400728c */ /* 0x000fe4000bf06270 */
[----:B------:R-:W-:Y:S02]  /*2a70*/  UIMAD.WIDE.U32 UR10, UR4, UR8, URZ ;  /* 0x00000008040a72a5 */ /* 0x000fe4000f8e00ff */
[----:B------:R-:W-:-:S02]  /*2a80*/  UISETP.GE.OR UP0, UPT, UR5, UR12, UP0 ;  /* 0x0000000c0500728c */ /* 0x000fc40008706670 */
[----:B------:R-:W-:Y:S02]  /*2a90*/  UIMAD.WIDE.U32 UR14, UR5, UR8, URZ ;  /* 0x00000008050e72a5 */ /* 0x000fe4000f8e00ff */
[----:B------:R-:W-:Y:S01]  /*2aa0*/  UIADD3 UR12, UPT, UPT, -UR5, URZ, URZ ;  /* 0x000000ff050c7290 */ /* 0x000fe2000fffe1ff */
[----:B------:R-:W-:Y:S01]  /*2ab0*/  UMOV UR10, UR11 ;  /* 0x0000000b000a7c82 */ /* 0x000fe20008000000 */
[----:B------:R-:W-:Y:S02]  /*2ac0*/  UIADD3 UR11, UPT, UPT, -UR4, URZ, URZ ;  /* 0x000000ff040b7290 */ /* 0x000fe4000fffe1ff */
[----:B------:R-:W-:-:S03]  /*2ad0*/  USHF.R.U32.HI UR10, URZ, UR9, UR10 ;  /* 0x00000009ff0a7299 */ /* 0x000fc6000801160a */
[----:B------:R-:W-:Y:S01]  /*2ae0*/  @!UP0 UMOV UR8, UR15 ;  /* 0x0000000f00088c82 */ /* 0x000fe20008000000 */
[----:B------:R-:W-:Y:S02]  /*2af0*/  UIMAD UR11, UR18, UR11, UR31 ;  /* 0x0000000b120b72a4 */ /* 0x000fe4000f8e021f */
[----:B------:R-:W-:Y:S02]  /*2b00*/  USEL UR10, UR4, UR10, !UP3 ;  /* 0x0000000a040a7287 */ /* 0x000fe4000d800000 */
[----:B------:R-:W-:Y:S02]  /*2b10*/  @!UP0 USHF.R.U32.HI UR8, URZ, UR9, UR8 ;  /* 0x00000009ff088299 */ /* 0x000fe40008011608 */
[----:B------:R-:W-:Y:S02]  /*2b20*/  UIADD3 UR9, UPT, UPT, -UR10, URZ, URZ ;  /* 0x000000ff0a097290 */ /* 0x000fe4000fffe1ff */
[----:B------:R-:W-:Y:S02]  /*2b30*/  @!UP0 USEL UR8, UR5, UR8, !UP3 ;  /* 0x0000000805088287 */ /* 0x000fe4000d800000 */
[----:B------:R-:W-:-:S02]  /*2b40*/  UIMAD UR9, UR40, UR9, UR4 ;  /* 0x00000009280972a4 */ /* 0x000fc4000f8e0204 */
[----:B------:R-:W-:Y:S02]  /*2b50*/  @!UP0 UIADD3 UR10, UPT, UPT, UR10, -UR8, URZ ;  /* 0x800000080a0a8290 */ /* 0x000fe4000fffe0ff */
[----:B------:R-:W-:Y:S02]  /*2b60*/  @!UP0 UIMAD UR8, UR9, UR7, UR8 ;  /* 0x00000007090882a4 */ /* 0x000fe4000f8e0208 */
[----:B------:R-:W-:Y:S02]  /*2b70*/  @!UP0 UIMAD UR4, UR40, UR10, UR5 ;  /* 0x0000000a280482a4 */ /* 0x000fe4000f8e0205 */
[----:B------:R-:W-:Y:S02]  /*2b80*/  UIMAD UR7, UR20, UR12, UR37 ;  /* 0x0000000c140772a4 */ /* 0x000fe4000f8e0225 */
[----:B------:R-:W-:Y:S01]  /*2b90*/  UIMAD UR31, UR4, UR18, UR11 ;  /* 0x00000012041f72a4 */ /* 0x000fe2000f8e020b */
[----:B------:R-:W-:Y:S02]  /*2ba0*/  @!UP0 UMOV UR5, UR8 ;  /* 0x0000000800058c82 */ /* 0x000fe40008000000 */
[----:B------:R-:W-:-:S12]  /*2bb0*/  UIMAD UR37, UR5, UR20, UR7 ;  /* 0x00000014052572a4 */ /* 0x000fd8000f8e0207 */
.L_x_41:
[----:B------:R-:W2:Y:S02]  /*2bc0*/  LDCU UR4, c[0x0][0xb30] ;  /* 0x00016600ff0477ac */ /* 0x000ea40008000800 */
[----:B--2---:R-:W-:-:S09]  /*2bd0*/  UISETP.NE.AND UP0, UPT, UR4, 0x1, UPT ;  /* 0x000000010400788c */ /* 0x004fd2000bf05270 */
[----:B------:R-:W-:Y:S05]  /*2be0*/  BRA.U UP0, `(.L_x_42) ;  /* 0x0000000100447547 */ /* 0x000fea000b800000 */
[----:B------:R-:W2:Y:S01]  /*2bf0*/  LDCU.128 UR16, c[0x0][0xb10] ;  /* 0x00016200ff1077ac */ /* 0x000ea20008000c00 */
[----:B------:R-:W3:Y:S01]  /*2c00*/  LDCU UR10, c[0x0][0xb0c] ;  /* 0x00016180ff0a77ac */ /* 0x000ee20008000800 */
[----:B------:R-:W4:Y:S01]  /*2c10*/  LDCU UR7, c[0x0][0xb20] ;  /* 0x00016400ff0777ac */ /* 0x000f220008000800 */
[----:B--2---:R-:W-:Y:S02]  /*2c20*/  UIMAD.WIDE.U32 UR8, UR37, UR16, URZ ;  /* 0x00000010250872a5 */ /* 0x004fe4000f8e00ff */
[----:B------:R-:W-:Y:S02]  /*2c30*/  UIMAD.WIDE.U32 UR4, UR31, UR19, URZ ;  /* 0x000000131f0472a5 */ /* 0x000fe4000f8e00ff */
[----:B---3--:R-:W-:Y:S02]  /*2c40*/  UISETP.NE.AND UP2, UPT, UR10, 0x1, UPT ;  /* 0x000000010a00788c */ /* 0x008fe4000bf45270 */
[----:B------:R-:W-:Y:S01]  /*2c50*/  UISETP.NE.AND UP0, UPT, UR18, 0x1, UPT ;  /* 0x000000011200788c */ /* 0x000fe2000bf05270 */
[----:B------:R-:W-:-:S02]  /*2c60*/  UMOV UR8, UR9 ;  /* 0x0000000900087c82 */ /* 0x000fc40008000000 */
[----:B------:R-:W-:Y:S01]  /*2c70*/  UMOV UR4, UR5 ;  /* 0x0000000500047c82 */ /* 0x000fe20008000000 */
[----:B------:R-:W-:Y:S02]  /*2c80*/  USHF.R.U32.HI UR17, URZ, UR17, UR8 ;  /* 0x00000011ff117299 */ /* 0x000fe40008011608 */
[----:B----4-:R-:W-:Y:S02]  /*2c90*/  USHF.R.U32.HI UR4, URZ, UR7, UR4 ;  /* 0x00000007ff047299 */ /* 0x010fe40008011604 */
[----:B------:R-:W-:Y:S02]  /*2ca0*/  USEL UR5, UR37, UR17, !UP2 ;  /* 0x0000001125057287 */ /* 0x000fe4000d000000 */
[----:B------:R-:W-:-:S04]  /*2cb0*/  USEL UR4, UR31, UR4, !UP0 ;  /* 0x000000041f047287 */ /* 0x000fc8000c000000 */
[----:B------:R-:W-:Y:S02]  /*2cc0*/  UIADD3 UR7, UPT, UPT, UR5, -UR4, URZ ;  /* 0x8000000405077290 */ /* 0x000fe4000fffe0ff */
[----:B------:R-:W-:Y:S02]  /*2cd0*/  UIADD3 UR4, UPT, UPT, -UR5, UR4, URZ ;  /* 0x0000000405047290 */ /* 0x000fe4000fffe1ff */
[----:B------:R-:W-:Y:S02]  /*2ce0*/  UIMAD UR31, UR7, UR18, UR31 ;  /* 0x00000012071f72a4 */ /* 0x000fe4000f8e021f */
[----:B------:R-:W-:-:S12]  /*2cf0*/  UIMAD UR37, UR4, UR10, UR37 ;  /* 0x0000000a042572a4 */ /* 0x000fd8000f8e0225 */
.L_x_42:
[----:B------:R-:W-:Y:S01]  /*2d00*/  VIADD R11, R11, 0x1 ;  /* 0x000000010b0b7836 */ /* 0x000fe20000000000 */
[----:B------:R-:W-:Y:S01]  /*2d10*/  PLOP3.LUT P1, PT, PT, PT, PT, 0x80, 0x8 ;  /* 0x000000000008781c */ /* 0x000fe20003f2f070 */
[----:B------:R-:W-:Y:S02]  /*2d20*/  UIADD3 UR46, UPT, UPT, UR37, UR58, URZ ;  /* 0x0000003a252e7290 */ /* 0x000fe4000fffe0ff */
[----:B------:R-:W-:Y:S01]  /*2d30*/  UIADD3 UR45, UPT, UPT, UR31, UR55, URZ ;  /* 0x000000371f2d7290 */ /* 0x000fe2000fffe0ff */
[----:B------:R-:W-:-:S04]  /*2d40*/  ISETP.NE.AND P0, PT, R11, 0x2, PT ;  /* 0x000000020b00780c */ /* 0x000fc80003f05270 */
[----:B-1----:R-:W-:Y:S02]  /*2d50*/  SEL R0, RZ, 0x1, P0 ;  /* 0x00000001ff007807 */ /* 0x002fe40000000000 */
[----:B------:R-:W-:Y:S02]  /*2d60*/  SEL R11, R11, RZ, P0 ;  /* 0x000000ff0b0b7207 */ /* 0x000fe40000000000 */
[----:B------:R-:W-:Y:S01]  /*2d70*/  LOP3.LUT R10, R10, R0, RZ, 0x3c, !PT ;  /* 0x000000000a0a7212 */ /* 0x000fe200078e3cff */
[----:B------:R-:W-:Y:S06]  /*2d80*/  BRA.U UP1, `(.L_x_43) ;  /* 0xfffffff101447547 */ /* 0x000fec000b83ffff */
[----:B------:R-:W-:Y:S01]  /*2d90*/  UIADD3 UR13, UPT, UPT, UR13, 0x148, URZ ;  /* 0x000001480d0d7890 */ /* 0x000fe2000fffe0ff */
[----:B------:R-:W-:-:S03]  /*2da0*/  SHF.L.U32 R2, R12, 0x1f, RZ ;  /* 0x0000001f0c027819 */ /* 0x000fc600000006ff */
[----:B------:R-:W-:-:S09]  /*2db0*/  ULEA UR4, UR6, UR13, 0x3 ;  /* 0x0000000d06047291 */ /* 0x000fd2000f8e18ff */
[----:B------:R-:W1:Y:S02]  /*2dc0*/  SYNCS.PHASECHK.TRANS64.TRYWAIT P0, [UR4], R2 ;  /* 0x00000002ff0075a7 */ /* 0x000e640008001104 */
[----:B-1----:R-:W-:Y:S05]  /*2dd0*/  @!P0 BRA `(.L_x_44) ;  /* 0x0000006000948947 */ /* 0x002fea0003800000 */
.L_x_156:
[----:B------:R-:W-:-:S04]  /*2de0*/  UIADD3 UR4, UPT, UPT, UR6, 0x1, URZ ;  /* 0x0000000106047890 */ /* 0x000fc8000fffe0ff */
[----:B------:R-:W-:-:S04]  /*2df0*/  UISETP.NE.AND UP0, UPT, UR4, 0x29, UPT ;  /* 0x000000290400788c */ /* 0x000fc8000bf05270 */
[----:B------:R-:W-:Y:S02]  /*2e00*/  USEL UR6, URZ, 0x1, UP0 ;  /* 0x00000001ff067887 */ /* 0x000fe40008000000 */
[----:B------:R-:W-:-:S04]  /*2e10*/  USEL UR4, UR4, URZ, UP0 ;  /* 0x000000ff04047287 */ /* 0x000fc80008000000 */
[----:B------:R-:W-:Y:S01]  /*2e20*/  ULEA UR5, UR4, UR13, 0x3 ;  /* 0x0000000d04057291 */ /* 0x000fe2000f8e18ff */
[----:B-1----:R-:W-:-:S04]  /*2e30*/  LOP3.LUT R2, R12, UR6, RZ, 0x3c, !PT ;  /* 0x000000060c027c12 */ /* 0x002fc8000f8e3cff */
[----:B------:R-:W-:-:S04]  /*2e40*/  SHF.L.U32 R3, R2, 0x1f, RZ ;  /* 0x0000001f02037819 */ /* 0x000fc800000006ff */
[----:B------:R-:W1:Y:S02]  /*2e50*/  SYNCS.PHASECHK.TRANS64.TRYWAIT P0, [UR5], R3 ;  /* 0x00000003ff0075a7 */ /* 0x000e640008001105 */
[----:B-1----:R-:W-:Y:S05]  /*2e60*/  @!P0 BRA `(.L_x_45) ;  /* 0x0000006000888947 */ /* 0x002fea0003800000 */
.L_x_158:
[----:B------:R-:W-:-:S04]  /*2e70*/  UIADD3 UR4, UPT, UPT, UR4, 0x1, URZ ;  /* 0x0000000104047890 */ /* 0x000fc8000fffe0ff */
[----:B------:R-:W-:-:S04]  /*2e80*/  UISETP.NE.AND UP0, UPT, UR4, 0x29, UPT ;  /* 0x000000290400788c */ /* 0x000fc8000bf05270 */
[----:B------:R-:W-:Y:S02]  /*2e90*/  USEL UR6, URZ, 0x1, UP0 ;  /* 0x00000001ff067887 */ /* 0x000fe40008000000 */
[----:B------:R-:W-:-:S04]  /*2ea0*/  USEL UR4, UR4, URZ, UP0 ;  /* 0x000000ff04047287 */ /* 0x000fc80008000000 */
[----:B------:R-:W-:Y:S01]  /*2eb0*/  ULEA UR5, UR4, UR13, 0x3 ;  /* 0x0000000d04057291 */ /* 0x000fe2000f8e18ff */
[----:B------:R-:W-:-:S04]  /*2ec0*/  LOP3.LUT R2, R2, UR6, RZ, 0x3c, !PT ;  /* 0x0000000602027c12 */ /* 0x000fc8000f8e3cff */
[----:B-1----:R-:W-:-:S04]  /*2ed0*/  SHF.L.U32 R3, R2, 0x1f, RZ ;  /* 0x0000001f02037819 */ /* 0x002fc800000006ff */
[----:B------:R-:W1:Y:S02]  /*2ee0*/  SYNCS.PHASECHK.TRANS64.TRYWAIT P0, [UR5], R3 ;  /* 0x00000003ff0075a7 */ /* 0x000e640008001105 */
[----:B-1----:R-:W-:Y:S05]  /*2ef0*/  @!P0 BRA `(.L_x_46) ;  /* 0x00000060007c8947 */ /* 0x002fea0003800000 */
.L_x_160:
        /* <DEDUP_REMOVED lines=9> */
.L_x_162:
        /* <DEDUP_REMOVED lines=9> */
.L_x_164:
        /* <DEDUP_REMOVED lines=9> */
.L_x_166:
        /* <DEDUP_REMOVED lines=9> */
.L_x_168:
        /* <DEDUP_REMOVED lines=9> */
.L_x_170:
        /* <DEDUP_REMOVED lines=9> */
.L_x_172:
        /* <DEDUP_REMOVED lines=9> */
.L_x_174:
        /* <DEDUP_REMOVED lines=9> */
.L_x_176:
        /* <DEDUP_REMOVED lines=9> */
.L_x_178:
        /* <DEDUP_REMOVED lines=9> */
.L_x_180:
        /* <DEDUP_REMOVED lines=9> */
.L_x_182:
        /* <DEDUP_REMOVED lines=9> */
.L_x_184:
        /* <DEDUP_REMOVED lines=9> */
.L_x_186:
        /* <DEDUP_REMOVED lines=9> */
.L_x_188:
        /* <DEDUP_REMOVED lines=9> */
.L_x_190:
        /* <DEDUP_REMOVED lines=9> */
.L_x_192:
        /* <DEDUP_REMOVED lines=9> */
.L_x_194:
        /* <DEDUP_REMOVED lines=9> */
.L_x_196:
        /* <DEDUP_REMOVED lines=9> */
.L_x_198:
        /* <DEDUP_REMOVED lines=9> */
.L_x_200:
        /* <DEDUP_REMOVED lines=9> */
.L_x_202:
        /* <DEDUP_REMOVED lines=9> */
.L_x_204:
        /* <DEDUP_REMOVED lines=9> */
.L_x_206:
        /* <DEDUP_REMOVED lines=9> */
.L_x_208:
        /* <DEDUP_REMOVED lines=9> */
.L_x_210:
        /* <DEDUP_REMOVED lines=9> */
.L_x_212:
        /* <DEDUP_REMOVED lines=9> */
.L_x_214:
        /* <DEDUP_REMOVED lines=9> */
.L_x_216:
        /* <DEDUP_REMOVED lines=9> */
.L_x_218:
        /* <DEDUP_REMOVED lines=9> */
.L_x_220:
        /* <DEDUP_REMOVED lines=9> */
.L_x_222:
        /* <DEDUP_REMOVED lines=9> */
.L_x_224:
        /* <DEDUP_REMOVED lines=9> */
.L_x_226:
        /* <DEDUP_REMOVED lines=9> */
.L_x_228:
        /* <DEDUP_REMOVED lines=9> */
.L_x_230:
        /* <DEDUP_REMOVED lines=9> */
.L_x_232:
        /* <DEDUP_REMOVED lines=9> */
.L_x_234:
[----:B------:R-:W-:-:S04]  /*43d0*/  UIADD3 UR4, UPT, UPT, UR4, 0x1, URZ ;  /* 0x0000000104047890 */ /* 0x000fc8000fffe0ff */
[----:B------:R-:W-:-:S04]  /*43e0*/  UISETP.NE.AND UP0, UPT, UR4, 0x29, UPT ;  /* 0x000000290400788c */ /* 0x000fc8000bf05270 */
[----:B------:R-:W-:Y:S02]  /*43f0*/  USEL UR5, URZ, 0x1, UP0 ;  /* 0x00000001ff057887 */ /* 0x000fe40008000000 */
[----:B------:R-:W-:-:S04]  /*4400*/  USEL UR4, UR4, URZ, UP0 ;  /* 0x000000ff04047287 */ /* 0x000fc80008000000 */
[----:B------:R-:W-:Y:S01]  /*4410*/  ULEA UR4, UR4, UR13, 0x3 ;  /* 0x0000000d04047291 */ /* 0x000fe2000f8e18ff */
[----:B------:R-:W-:-:S04]  /*4420*/  LOP3.LUT R2, R2, UR5, RZ, 0x3c, !PT ;  /* 0x0000000502027c12 */ /* 0x000fc8000f8e3cff */
[----:B------:R-:W-:Y:S01]  /*4430*/  SHF.L.U32 R2, R2, 0x1f, RZ ;  /* 0x0000001f02027819 */ /* 0x000fe200000006ff */
[----:B-1----:R-:W-:-:S07]  /*4440*/  IMAD.U32 R0, RZ, RZ, UR4 ;  /* 0x00000004ff007e24 */ /* 0x002fce000f8e00ff */
.L_x_84:
[----:B-1----:R1:W2:Y:S02]  /*4450*/  SYNCS.PHASECHK.TRANS64.TRYWAIT P0, [R0+URZ], R2 ;  /* 0x00000002000075a7 */ /* 0x0022a400080011ff */
[----:B--2---:R-:W-:Y:S05]  /*4460*/  @!P0 NANOSLEEP.SYNCS 0x989680 ;  /* 0x009896800000895d */ /* 0x004fea0003900000 */
[----:B------:R-:W2:Y:S02]  /*4470*/  @!P0 SYNCS.PHASECHK.TRANS64 P0, [R0+URZ], R2 ;  /* 0x00000002000085a7 */ /* 0x000ea400080010ff */
[----:B--2---:R-:W-:Y:S05]  /*4480*/  @P0 EXIT ;  /* 0x000000000000094d */ /* 0x004fea0003800000 */
[----:B------:R-:W-:Y:S05]  /*4490*/  BRA `(.L_x_84) ;  /* 0xfffffffc00ec7947 */ /* 0x000fea000383ffff */
.L_x_23:
[----:B------:R-:W1:Y:S02]  /*44a0*/  S2UR UR4, SR_CgaCtaId ;  /* 0x00000000000479c3 */ /* 0x000e640000008800 */
[----:B-1----:R-:W-:-:S04]  /*44b0*/  UISETP.NE.AND UP0, UPT, UR4, URZ, UPT ;  /* 0x000000ff0400728c */ /* 0x002fc8000bf05270 */
[----:B------:R-:W-:-:S09]  /*44c0*/  UISETP.NE.OR UP0, UPT, UR13, 0x1, UP0 ;  /* 0x000000010d00788c */ /* 0x000fd20008705670 */
[----:B------:R-:W-:Y:S05]  /*44d0*/  BRA.U UP0, `(.L_x_85) ;  /* 0x00000005004c7547 */ /* 0x000fea000b800000 */
[----:B------:R-:W1:Y:S01]  /*44e0*/  S2UR UR5, SR_CgaCtaId ;  /* 0x00000000000579c3 */ /* 0x000e620000008800 */
[----:B------:R-:W-:Y:S01]  /*44f0*/  UMOV UR4, 0x400 ;  /* 0x0000040000047882 */ /* 0x000fe20000000000 */
[----:B------:R-:W-:Y:S01]  /*4500*/  ISETP.GE.U32.AND P2, PT, R0, 0x4, PT ;  /* 0x000000040000780c */ /* 0x000fe20003f46070 */
[----:B------:R-:W-:Y:S01]  /*4510*/  IMAD.MOV.U32 R12, RZ, RZ, 0x1 ;  /* 0x00000001ff0c7424 */ /* 0x000fe200078e00ff */
[----:B------:R-:W-:Y:S02]  /*4520*/  CS2R R10, SRZ ;  /* 0x00000000000a7805 */ /* 0x000fe4000001ff00 */
[----:B------:R-:W-:Y:S01]  /*4530*/  CS2R R8, SRZ ;  /* 0x0000000000087805 */ /* 0x000fe2000001ff00 */
[----:B-1----:R-:W-:-:S03]  /*4540*/  ULEA UR6, UR5, UR4, 0x18 ;  /* 0x0000000405067291 */ /* 0x002fc6000f8ec0ff */
[----:B------:R-:W-:-:S09]  /*4550*/  UMOV UR5, URZ ;  /* 0x000000ff00057c82 */ /* 0x000fd20008000000 */
.L_x_89:
[----:B------:R-:W-:Y:S02]  /*4560*/  LEA R2, R8, UR6, 0x3 ;  /* 0x0000000608027c11 */ /* 0x000fe4000f8e18ff */
[----:B------:R-:W-:-:S03]  /*4570*/  SHF.L.U32 R4, R9, 0x1f, RZ ;  /* 0x0000001f09047819 */ /* 0x000fc600000006ff */
[----:B------:R-:W-:Y:S01]  /*4580*/  VIADD R5, R2, 0x320 ;  /* 0x0000032002057836 */ /* 0x000fe20000000000 */
[----:B------:R-:W1:Y:S02]  /*4590*/  SYNCS.PHASECHK.TRANS64.TRYWAIT P0, [R2+URZ+0x310], R4 ;  /* 0x00031004020075a7 */ /* 0x000e6400080011ff */
[----:B-1----:R-:W-:Y:S05]  /*45a0*/  @!P0 BRA `(.L_x_86) ;  /* 0x0000005800608947 */ /* 0x002fea0003800000 */
.L_x_235:
[----:B------:R-:W-:Y:S01]  /*45b0*/  ULEA UR4, UR5, UR6, 0x3 ;  /* 0x0000000605047291 */ /* 0x000fe2000f8e18ff */
[----:B-1----:R-:W-:Y:S01]  /*45c0*/  PRMT R2, RZ, 0x654, R5 ;  /* 0x00000654ff027816 */ /* 0x002fe20000000005 */
[----:B------:R-:W-:Y:S01]  /*45d0*/  @!P2 IMAD.MOV.U32 R4, RZ, RZ, 0x10 ;  /* 0x00000010ff04a424 */ /* 0x000fe200078e00ff */
[----:B------:R-:W-:Y:S01]  /*45e0*/  SHF.L.U32 R5, R12, 0x1f, RZ ;  /* 0x0000001f0c057819 */ /* 0x000fe200000006ff */
[----:B------:R-:W-:Y:S01]  /*45f0*/  UIADD3 UR7, UPT, UPT, UR4, 0x2b0, URZ ;  /* 0x000002b004077890 */ /* 0x000fe2000fffe0ff */
[----:B------:R1:W-:Y:S05]  /*4600*/  SYNCS.ARRIVE.TRANS64.RED.A1T0 RZ, [R2+URZ], RZ ;  /* 0x000000ff02ff79a7 */ /* 0x0003ea00081004ff */
[----:B------:R-:W-:Y:S01]  /*4610*/  IMAD.U32 R6, RZ, RZ, UR7 ;  /* 0x00000007ff067e24 */ /* 0x000fe2000f8e00ff */
[----:B------:R-:W2:Y:S04]  /*4620*/  SYNCS.PHASECHK.TRANS64.TRYWAIT P0, [UR4+0x2c0], R5 ;  /* 0x0002c005ff0075a7 */ /* 0x000ea80008001104 */
[----:B------:R-:W-:Y:S01]  /*4630*/  PRMT R6, R0, 0x654, R6 ;  /* 0x0000065400067816 */ /* 0x000fe20000000006 */
[----:B-12---:R-:W-:Y:S06]  /*4640*/  @!P0 BRA `(.L_x_87) ;  /* 0x00000058004c8947 */ /* 0x006fec0003800000 */
.L_x_237:
[----:B------:R-:W-:Y:S01]  /*4650*/  ULEA UR8, UR5, UR6, 0x4 ;  /* 0x0000000605087291 */ /* 0x000fe2000f8e20ff */
[----:B------:R-:W-:Y:S01]  /*4660*/  SEL R3, R6, R3, !P2 ;  /* 0x0000000306037207 */ /* 0x000fe20005000000 */
[----:B------:R-:W-:Y:S01]  /*4670*/  UIADD3 UR9, UPT, UPT, UR4, 0x2b0, URZ ;  /* 0x000002b004097890 */ /* 0x000fe2000fffe0ff */
[----:B-1----:R-:W-:Y:S01]  /*4680*/  LEA R2, R11, UR6, 0x3 ;  /* 0x000000060b027c11 */ /* 0x002fe2000f8e18ff */
[----:B------:R-:W-:Y:S01]  /*4690*/  UIADD3 UR8, UPT, UPT, UR8, 0x340, URZ ;  /* 0x0000034008087890 */ /* 0x000fe2000fffe0ff */
[----:B------:R1:W-:Y:S01]  /*46a0*/  @!P2 SYNCS.ARRIVE.TRANS64.RED RZ, [R3+URZ], R4 ;  /* 0x0000000403ffa9a7 */ /* 0x0003e200080004ff */
[----:B------:R-:W-:Y:S01]  /*46b0*/  UIADD3 UR4, UPT, UPT, UR5, 0x1, URZ ;  /* 0x0000000105047890 */ /* 0x000fe2000fffe0ff */
[----:B------:R-:W-:-:S03]  /*46c0*/  VIADD R8, R8, 0x1 ;  /* 0x0000000108087836 */ /* 0x000fc60000000000 */
[----:B------:R-:W-:Y:S02]  /*46d0*/  UISETP.NE.AND UP0, UPT, UR4, 0x2, UPT ;  /* 0x000000020400788c */ /* 0x000fe4000bf05270 */
[----:B------:R-:W-:Y:S01]  /*46e0*/  ISETP.NE.AND P0, PT, R8, 0x2, PT ;  /* 0x000000020800780c */ /* 0x000fe20003f05270 */
[----:B------:R-:W-:Y:S06]  /*46f0*/  UGETNEXTWORKID.BROADCAST [UR8], [UR9] ;  /* 0x00000000080073ca */ /* 0x000fec0008000100 */
[----:B------:R-:W-:Y:S02]  /*4700*/  USEL UR7, URZ, 0x1, UP0 ;  /* 0x00000001ff077887 */ /* 0x000fe40008000000 */
[----:B------:R-:W-:-:S04]  /*4710*/  USEL UR5, UR4, URZ, UP0 ;  /* 0x000000ff04057287 */ /* 0x000fc80008000000 */
[----:B------:R-:W-:Y:S02]  /*4720*/  LOP3.LUT R12, R12, UR7, RZ, 0x3c, !PT ;  /* 0x000000070c0c7c12 */ /* 0x000fe4000f8e3cff */
[----:B-1----:R-:W-:-:S04]  /*4730*/  SHF.L.U32 R4, R10, 0x1f, RZ ;  /* 0x0000001f0a047819 */ /* 0x002fc800000006ff */
[----:B------:R-:W1:Y:S02]  /*4740*/  SYNCS.PHASECHK.TRANS64.TRYWAIT P1, [R2+URZ+0x2b0], R4 ;  /* 0x0002b004020075a7 */ /* 0x000e6400080211ff */
[----:B-1----:R-:W-:Y:S05]  /*4750*/  @!P1 BRA `(.L_x_88) ;  /* 0x0000005800209947 */ /* 0x002fea0003800000 */
.L_x_238:
[C---:B-1----:R-:W-:Y:S01]  /*4760*/  LEA R4, R11.reuse, UR6, 0x4 ;  /* 0x000000060b047c11 */ /* 0x042fe2000f8e20ff */
[----:B------:R-:W-:Y:S01]  /*4770*/  VIADD R2, R2, 0x2c0 ;  /* 0x000002c002027836 */ /* 0x000fe20000000000 */
[----:B------:R-:W-:Y:S01]  /*4780*/  SEL R8, R8, RZ, P0 ;  /* 0x000000ff08087207 */ /* 0x000fe20000000000 */
[----:B------:R-:W-:-:S03]  /*4790*/  VIADD R11, R11, 0x1 ;  /* 0x000000010b0b7836 */ /* 0x000fc60000000000 */
[----:B------:R-:W1:Y:S01]  /*47a0*/  LDS.128 R4, [R4+0x340] ;  /* 0x0003400004047984 */ /* 0x000e620000000c00 */
[----:B------:R-:W-:Y:S02]  /*47b0*/  PRMT R2, RZ, 0x654, R2 ;  /* 0x00000654ff027816 */ /* 0x000fe40000000002 */
[C---:B------:R-:W-:Y:S01]  /*47c0*/  ISETP.NE.AND P1, PT, R11.reuse, 0x2, PT ;  /* 0x000000020b00780c */ /* 0x040fe20003f25270 */
[----:B------:R-:W-:Y:S01]  /*47d0*/  @!PT LDS RZ, [RZ] ;  /* 0x00000000fffff984 */ /* 0x000fe20000000800 */
[----:B------:R-:W-:Y:S01]  /*47e0*/  @!PT LDS RZ, [RZ] ;  /* 0x00000000fffff984 */ /* 0x000fe20000000800 */
[----:B------:R-:W-:Y:S01]  /*47f0*/  @!PT LDS RZ, [RZ] ;  /* 0x00000000fffff984 */ /* 0x000fe20000000800 */
[----:B------:R-:W-:Y:S01]  /*4800*/  @!PT LDS RZ, [RZ] ;  /* 0x00000000fffff984 */ /* 0x000fe20000000800 */
[----:B------:R2:W-:Y:S06]  /*4810*/  MEMBAR.ALL.CTA ;  /* 0x0000000000007992 */ /* 0x0005ec0000008000 */
[----:B--2---:R-:W2:Y:S01]  /*4820*/  FENCE.VIEW.ASYNC.S ;  /* 0x00000000000073c6 */ /* 0x004ea20000000000 */
[----:B------:R-:W-:Y:S01]  /*4830*/  SEL R11, R11, RZ, P1 ;  /* 0x000000ff0b0b7207 */ /* 0x000fe20000800000 */
[----:B--2---:R2:W-:Y:S01]  /*4840*/  SYNCS.ARRIVE.TRANS64.RED.A1T0 RZ, [R2+URZ], RZ ;  /* 0x000000ff02ff79a7 */ /* 0x0045e200081004ff */
[----:B-1----:R-:W-:-:S02]  /*4850*/  LOP3.LUT P3, RZ, R6, 0x1, RZ, 0xc0, !PT ;  /* 0x0000000106ff7812 */ /* 0x002fc4000786c0ff */
[----:B------:R-:W-:-:S04]  /*4860*/  SEL R4, RZ, 0x1, P1 ;  /* 0x00000001ff047807 */ /* 0x000fc80000800000 */
[----:B------:R-:W-:Y:S02]  /*4870*/  LOP3.LUT R10, R10, R4, RZ, 0x3c, !PT ;  /* 0x000000040a0a7212 */ /* 0x000fe400078e3cff */
[----:B--2---:R-:W-:-:S04]  /*4880*/  SEL R2, RZ, 0x1, P0 ;  /* 0x00000001ff027807 */ /* 0x004fc80000000000 */
[----:B------:R-:W-:Y:S01]  /*4890*/  LOP3.LUT R9, R9, R2, RZ, 0x3c, !PT ;  /* 0x0000000209097212 */ /* 0x000fe200078e3cff */
[----:B------:R-:W-:Y:S06]  /*48a0*/  @P3 BRA `(.L_x_89) ;  /* 0xfffffffc002c3947 */ /* 0x000fec000383ffff */
[----:B------:R-:W-:Y:S01]  /*48b0*/  ULEA UR4, UR5, UR6, 0x3 ;  /* 0x0000000605047291 */ /* 0x000fe2000f8e18ff */
[----:B------:R-:W-:-:S08]  /*48c0*/  SHF.L.U32 R2, R12, 0x1f, RZ ;  /* 0x0000001f0c027819 */ /* 0x000fd000000006ff */
[----:B------:R-:W1:Y:S02]  /*48d0*/  SYNCS.PHASECHK.TRANS64 P0, [UR4+0x2c0], R2 ;  /* 0x0002c002ff0075a7 */ /* 0x000e640008001004 */
[----:B-1----:R-:W-:Y:S05]  /*48e0*/  @P0 BRA `(.L_x_90) ;  /* 0x0000000000080947 */ /* 0x002fea0003800000 */
[----:B------:R-:W1:Y:S02]  /*48f0*/  SYNCS.PHASECHK.TRANS64.TRYWAIT P0, [UR4+0x2c0], R2 ;  /* 0x0002c002ff0075a7 */ /* 0x000e640008001104 */
[----:B-1----:R-:W-:Y:S05]  /*4900*/  @!P0 BRA `(.L_x_91) ;  /* 0x0000005400c88947 */ /* 0x002fea0003800000 */
.L_x_90:
[----:B------:R-:W-:-:S04]  /*4910*/  UIADD3 UR7, UPT, UPT, UR5, 0x1, URZ ;  /* 0x0000000105077890 */ /* 0x000fc8000fffe0ff */
[----:B------:R-:W-:-:S04]  /*4920*/  UISETP.NE.AND UP0, UPT, UR7, 0x2, UPT ;  /* 0x000000020700788c */ /* 0x000fc8000bf05270 */
[----:B------:R-:W-:Y:S02]  /*4930*/  USEL UR8, URZ, 0x1, UP0 ;  /* 0x00000001ff087887 */ /* 0x000fe40008000000 */
[----:B------:R-:W-:-:S04]  /*4940*/  USEL UR7, UR7, URZ, UP0 ;  /* 0x000000ff07077287 */ /* 0x000fc80008000000 */
[----:B------:R-:W-:Y:S01]  /*4950*/  ULEA UR7, UR7, UR6, 0x3 ;  /* 0x0000000607077291 */ /* 0x000fe2000f8e18ff */
[----:B-1----:R-:W-:-:S04]  /*4960*/  LOP3.LUT R2, R12, UR8, RZ, 0x3c, !PT ;  /* 0x000000080c027c12 */ /* 0x002fc8000f8e3cff */
[----:B------:R-:W-:-:S04]  /*4970*/  SHF.L.U32 R0, R2, 0x1f, RZ ;  /* 0x0000001f02007819 */ /* 0x000fc800000006ff */
[----:B------:R-:W1:Y:S02]  /*4980*/  SYNCS.PHASECHK.TRANS64 P0, [UR7+0x2c0], R0 ;  /* 0x0002c000ff0075a7 */ /* 0x000e640008001007 */
[----:B-1----:R-:W-:Y:S05]  /*4990*/  @P0 EXIT ;  /* 0x000000000000094d */ /* 0x002fea0003800000 */
[----:B------:R-:W-:Y:S02]  /*49a0*/  SHF.L.U32 R2, R2, 0x1f, RZ ;  /* 0x0000001f02027819 */ /* 0x000fe400000006ff */
[----:B------:R-:W-:-:S07]  /*49b0*/  MOV R0, UR7 ;  /* 0x0000000700007c02 */ /* 0x000fce0008000f00 */
.L_x_92:
[----:B-1----:R1:W2:Y:S02]  /*49c0*/  SYNCS.PHASECHK.TRANS64.TRYWAIT P0, [R0+URZ+0x2c0], R2 ;  /* 0x0002c002000075a7 */ /* 0x0022a400080011ff */
[----:B--2---:R-:W-:Y:S05]  /*49d0*/  @!P0 NANOSLEEP.SYNCS 0x989680 ;  /* 0x009896800000895d */ /* 0x004fea0003900000 */
[----:B------:R-:W2:Y:S02]  /*49e0*/  @!P0 SYNCS.PHASECHK.TRANS64 P0, [R0+URZ+0x2c0], R2 ;  /* 0x0002c002000085a7 */ /* 0x000ea400080010ff */
[----:B--2---:R-:W-:Y:S05]  /*49f0*/  @P0 EXIT ;  /* 0x000000000000094d */ /* 0x004fea0003800000 */
[----:B------:R-:W-:Y:S05]  /*4a00*/  BRA `(.L_x_92) ;  /* 0xfffffffc00ec7947 */ /* 0x000fea000383ffff */
.L_x_85:
[----:B------:R-:W-:Y:S05]  /*4a10*/  BRA.U UP4, `(.L_x_93) ;  /* 0x0000001104887547 */ /* 0x000fea000b800000 */
[----:B------:R-:W1:Y:S01]  /*4a20*/  S2UR UR7, SR_CgaCtaId ;  /* 0x00000000000779c3 */ /* 0x000e620000008800 */
[----:B------:R-:W-:Y:S01]  /*4a30*/  UMOV UR4, 0x40 ;  /* 0x0000004000047882 */ /* 0x000fe20000000000 */
[----:B------:R-:W-:Y:S01]  /*4a40*/  NOP ;  /* 0x0000000000007918 */ /* 0x000fe20000000000 */
[----:B------:R-:W-:Y:S01]  /*4a50*/  UMOV UR6, 0x400 ;  /* 0x0000040000067882 */ /* 0x000fe20000000000 */
[----:B-1----:R-:W-:Y:S02]  /*4a60*/  ULEA UR5, UR7, UR4, 0x18 ;  /* 0x0000000407057291 */ /* 0x002fe4000f8ec0ff */
[----:B------:R-:W-:-:S07]  /*4a70*/  ULEA UR6, UR7, UR6, 0x18 ;  /* 0x0000000607067291 */ /* 0x000fce000f8ec0ff */
[----:B------:R-:W1:Y:S02]  /*4a80*/  LDS.U8 R0, [UR5+0x1c] ;  /* 0x00001c05ff007984 */ /* 0x000e640008000000 */
[----:B-1----:R-:W-:-:S13]  /*4a90*/  ISETP.NE.AND P0, PT, R0, RZ, PT ;  /* 0x000000ff0000720c */ /* 0x002fda0003f05270 */
[----:B------:R-:W-:Y:S05]  /*4aa0*/  @P0 BRA `(.L_x_94) ;  /* 0x0000000400080947 */ /* 0x000fea0003800000 */
[----:B------:R-:W-:Y:S02]  /*4ab0*/  UISETP.NE.U32.AND UP1, UPT, UR27, 0x1, UPT ;  /* 0x000000011b00788c */ /* 0x000fe4000bf25070 */
[----:B------:R-:W-:-:S07]  /*4ac0*/  UIADD3 UR7, UPT, UPT, UR5, 0x8, URZ ;  /* 0x0000000805077890 */ /* 0x000fce000fffe0ff */
[----:B------:R-:W-:Y:S05]  /*4ad0*/  BRA.U !UP1, `(.L_x_95) ;  /* 0x00000001099c7547 */ /* 0x000fea000b800000 */
[----:B------:R-:W-:Y:S01]  /*4ae0*/  ELECT P0, URZ, PT ;  /* 0x0000000000ff782f */ /* 0x000fe20003800000 */
[----:B------:R-:W-:-:S12]  /*4af0*/  BSSY B0, `(.L_x_95) ;  /* 0x0000025000007945 */ /* 0x000fd80003800000 */
[----:B------:R-:W-:Y:S05]  /*4b00*/  @!P0 BRA `(.L_x_96) ;  /* 0x00000000008c8947 */ /* 0x000fea0003800000 */
[----:B------:R-:W-:-:S05]  /*4b10*/  UMOV UR4, 0x10 ;  /* 0x0000001000047882 */ /* 0x000fca0000000000 */
[----:B------:R-:W-:Y:S04]  /*4b20*/  DEPBAR.LE SB1, 0x36 ;  /* 0x00009d800000791a */ /* 0x000fe80000000000 */
[----:B------:R-:W1:Y:S02]  /*4b30*/  UTCATOMSWS.2CTA.FIND_AND_SET.ALIGN UP0, UR4, UR4 ;  /* 0x00000004000475e3 */ /* 0x000e640008200800 */
[----:B-1----:R-:W-:Y:S01]  /*4b40*/  MOV R10, UR4 ;  /* 0x00000004000a7c02 */ /* 0x002fe20008000f00 */
[----:B------:R-:W-:Y:S06]  /*4b50*/  BRA.U UP0, `(.L_x_97) ;  /* 0x0000000100187547 */ /* 0x000fec000b800000 */
.L_x_98:
[----:B------:R-:W-:Y:S05]  /*4b60*/  NANOSLEEP 0x64 ;  /* 0x000000640000795d */ /* 0x000fea0003800000 */
[----:B------:R-:W-:-:S05]  /*4b70*/  UMOV UR4, 0x10 ;  /* 0x0000001000047882 */ /* 0x000fca0000000000 */
[----:B------:R-:W-:Y:S04]  /*4b80*/  DEPBAR.LE SB1, 0x36 ;  /* 0x00009d800000791a */ /* 0x000fe80000000000 */
[----:B------:R-:W1:Y:S02]  /*4b90*/  UTCATOMSWS.2CTA.FIND_AND_SET.ALIGN UP0, UR4, UR4 ;  /* 0x00000004000475e3 */ /* 0x000e640008200800 */
[----:B-1----:R-:W-:Y:S01]  /*4ba0*/  MOV R10, UR4 ;  /* 0x00000004000a7c02 */ /* 0x002fe20008000f00 */
[----:B------:R-:W-:Y:S05]  /*4bb0*/  BRA.U !UP0, `(.L_x_98) ;  /* 0xfffffffd08e87547 */ /* 0x000fea000b83ffff */
.L_x_97:
[----:B------:R-:W1:Y:S01]  /*4bc0*/  LDS R6, [UR5+0x10] ;  /* 0x00001005ff067984 */ /* 0x000e620008000800 */
[----:B------:R-:W-:Y:S01]  /*4bd0*/  IMAD.U32 R0, RZ, RZ, UR6 ;  /* 0x00000006ff007e24 */ /* 0x000fe2000f8e00ff */
[----:B------:R-:W-:-:S03]  /*4be0*/  MOV R4, UR29 ;  /* 0x0000001d00047c02 */ /* 0x000fc60008000f00 */
[----:B------:R-:W-:Y:S01]  /*4bf0*/  VIADD R0, R0, 0x360 ;  /* 0x0000036000007836 */ /* 0x000fe20000000000 */
[----:B-1----:R-:W-:-:S04]  /*4c00*/  SHF.L.U32 R6, R6, 0x1f, RZ ;  /* 0x0000001f06067819 */ /* 0x002fc800000006ff */
[----:B------:R-:W1:Y:S02]  /*4c10*/  SYNCS.PHASECHK.TRANS64.TRYWAIT P0, [UR5+0x8], R6 ;  /* 0x00000806ff0075a7 */ /* 0x000e640008001105 */
[----:B-1----:R-:W-:Y:S05]  /*4c20*/  @P0 BRA `(.L_x_99) ;  /* 0x0000000000080947 */ /* 0x002fea0003800000 */
[----:B------:R-:W1:Y:S02]  /*4c30*/  SYNCS.PHASECHK.TRANS64.TRYWAIT P0, [UR5+0x8], R6 ;  /* 0x00000806ff0075a7 */ /* 0x000e640008001105 */
[----:B-1----:R-:W-:Y:S05]  /*4c40*/  @!P0 BRA `(.L_x_100) ;  /* 0x0000005400108947 */ /* 0x002fea0003800000 */
.L_x_99:
[----:B------:R-:W-:Y:S01]  /*4c50*/  PRMT R4, R4, 0x654, R0 ;  /* 0x0000065404047816 */ /* 0x000fe20000000000 */
[----:B------:R-:W-:Y:S01]  /*4c60*/  HFMA2 R0, -RZ, RZ, 0, 5.9604644775390625e-08 ;  /* 0x00000001ff007431 */ /* 0x000fe200000001ff */
[----:B------:R-:W-:Y:S01]  /*4c70*/  UPRMT UR4, UR29, 0x654, UR7 ;  /* 0x000006541d047896 */ /* 0x000fe20008000007 */
[----:B------:R-:W-:Y:S02]  /*4c80*/  IMAD.MOV.U32 R8, RZ, RZ, 0xffff ;  /* 0x0000ffffff087424 */ /* 0x000fe400078e00ff */
[----:B-1----:R-:W-:Y:S02]  /*4c90*/  IMAD.MOV.U32 R6, RZ, RZ, 0x4 ;  /* 0x00000004ff067424 */ /* 0x002fe400078e00ff */
[----:B------:R-:W-:Y:S01]  /*4ca0*/  IMAD.SHL.U32 R9, R10, 0x20, RZ ;  /* 0x000000200a097824 */ /* 0x000fe200078e00ff */
[----:B------:R-:W-:Y:S02]  /*4cb0*/  MOV R5, UR4 ;  /* 0x0000000400057c02 */ /* 0x000fe40008000f00 */
[-C--:B------:R-:W-:Y:S01]  /*4cc0*/  SHF.L.U32 R8, R8, R10.reuse, RZ ;  /* 0x0000000a08087219 */ /* 0x080fe200000006ff */
[----:B------:R1:W-:Y:S01]  /*4cd0*/  SYNCS.ARRIVE.TRANS64.RED RZ, [UR4], R6 ;  /* 0x00000006ffff79a7 */ /* 0x0003e20008000404 */
[----:B------:R-:W-:Y:S01]  /*4ce0*/  SHF.L.U32 R7, R0, R10, RZ ;  /* 0x0000000a00077219 */ /* 0x000fe200000006ff */
[----:B------:R1:W-:Y:S04]  /*4cf0*/  STS [UR6+0x360], R9 ;  /* 0x00036009ff007988 */ /* 0x0003e80008000806 */
[----:B------:R1:W-:Y:S04]  /*4d00*/  STAS [R4.64], R10 ;  /* 0x0000000a04007dbd */ /* 0x0003e8000c0008ff */
[----:B------:R1:W-:Y:S04]  /*4d10*/  ATOMS.OR RZ, [UR5+0x14], R8 ;  /* 0x00001408ffff798c */ /* 0x0003e8000b000005 */
[----:B------:R1:W-:Y:S04]  /*4d20*/  ATOMS.OR RZ, [UR5+0x18], R7 ;  /* 0x00001807ffff798c */ /* 0x0003e8000b000005 */
[----:B------:R1:W-:Y:S02]  /*4d30*/  ATOMS.XOR RZ, [UR5+0x10], R0 ;  /* 0x00001000ffff798c */ /* 0x0003e4000b800005 */
.L_x_96:
[----:B------:R-:W-:Y:S05]  /*4d40*/  BSYNC B0 ;  /* 0x0000000000007941 */ /* 0x000fea0003800000 */
.L_x_95:
[----:B------:R-:W-:Y:S05]  /*4d50*/  BRA.U UP1, `(.L_x_101) ;  /* 0x00000001016c7547 */ /* 0x000fea000b800000 */
[----:B------:R-:W-:-:S03]  /*4d60*/  UMOV UR4, 0xffffffff ;  /* 0xffffffff00047882 */ /* 0x000fc60000000000 */
[----:B------:R-:W-:Y:S05]  /*4d70*/  BRA.DIV UR4, `(.L_x_102) ;  /* 0x0000005204dc7947 */ /* 0x000fea000b800000 */
[----:B------:R-:W-:-:S13]  /*4d80*/  ELECT P0, URZ, PT ;  /* 0x0000000000ff782f */ /* 0x000fda0003800000 */
.L_x_242:
[----:B------:R-:W-:Y:S05]  /*4d90*/  @!P0 BRA `(.L_x_101) ;  /* 0x00000000005c8947 */ /* 0x000fea0003800000 */
[----:B-1----:R-:W1:Y:S02]  /*4da0*/  LDS R4, [UR5+0x10] ;  /* 0x00001005ff047984 */ /* 0x002e640008000800 */
[----:B-1----:R-:W-:-:S04]  /*4db0*/  SHF.L.U32 R4, R4, 0x1f, RZ ;  /* 0x0000001f04047819 */ /* 0x002fc800000006ff */
[----:B------:R-:W1:Y:S02]  /*4dc0*/  SYNCS.PHASECHK.TRANS64.TRYWAIT P0, [UR5+0x8], R4 ;  /* 0x00000804ff0075a7 */ /* 0x000e640008001105 */
[----:B-1----:R-:W-:Y:S05]  /*4dd0*/  @P0 BRA `(.L_x_103) ;  /* 0x0000000000080947 */ /* 0x002fea0003800000 */
[----:B------:R-:W1:Y:S02]  /*4de0*/  SYNCS.PHASECHK.TRANS64.TRYWAIT P0, [UR5+0x8], R4 ;  /* 0x00000804ff0075a7 */ /* 0x000e640008001105 */
[----:B-1----:R-:W-:Y:S05]  /*4df0*/  @!P0 BRA `(.L_x_104) ;  /* 0x0000005000e08947 */ /* 0x002fea0003800000 */
.L_x_103:
[----:B------:R-:W2:Y:S01]  /*4e00*/  LDS R6, [UR6+0x360] ;  /* 0x00036006ff067984 */ /* 0x000ea20008000800 */
[----:B-1----:R-:W-:Y:S02]  /*4e10*/  HFMA2 R0, -RZ, RZ, 0, 5.9604644775390625e-08 ;  /* 0x00000001ff007431 */ /* 0x002fe400000001ff */
[----:B------:R-:W-:Y:S01]  /*4e20*/  IMAD.MOV.U32 R4, RZ, RZ, 0xffff ;  /* 0x0000ffffff047424 */ /* 0x000fe200078e00ff */
[----:B------:R-:W-:Y:S01]  /*4e30*/  UPRMT UR4, UR29, 0x654, UR7 ;  /* 0x000006541d047896 */ /* 0x000fe20008000007 */
[----:B--2---:R-:W-:-:S03]  /*4e40*/  IMAD.SHL.U32 R5, R6, 0x20, RZ ;  /* 0x0000002006057824 */ /* 0x004fc600078e00ff */
[-C--:B------:R-:W-:Y:S02]  /*4e50*/  SHF.L.U32 R4, R4, R6.reuse, RZ ;  /* 0x0000000604047219 */ /* 0x080fe400000006ff */
[----:B------:R-:W-:Y:S01]  /*4e60*/  SHF.L.U32 R6, R0, R6, RZ ;  /* 0x0000000600067219 */ /* 0x000fe200000006ff */
[----:B------:R2:W-:Y:S04]  /*4e70*/  STS [UR6+0x360], R5 ;  /* 0x00036005ff007988 */ /* 0x0005e80008000806 */
[----:B------:R2:W-:Y:S04]  /*4e80*/  ATOMS.OR RZ, [UR5+0x14], R4 ;  /* 0x00001404ffff798c */ /* 0x0005e8000b000005 */
[----:B------:R2:W-:Y:S01]  /*4e90*/  ATOMS.OR RZ, [UR5+0x18], R6 ;  /* 0x00001806ffff798c */ /* 0x0005e2000b000005 */
[----:B------:R-:W-:Y:S03]  /*4ea0*/  SYNCS.ARRIVE.TRANS64.RED.A1T0 RZ, [UR4], RZ ;  /* 0x000000ffffff79a7 */ /* 0x000fe60008100404 */
[----:B------:R2:W-:Y:S01]  /*4eb0*/  ATOMS.XOR RZ, [UR5+0x10], R0 ;  /* 0x00001000ffff798c */ /* 0x0005e2000b800005 */
[----:B------:R-:W-:Y:S05]  /*4ec0*/  BRA `(.L_x_101) ;  /* 0x0000000000107947 */ /* 0x000fea0003800000 */
.L_x_94:
[----:B------:R-:W-:Y:S02]  /*4ed0*/  MOV R0, 0xffffffff ;  /* 0xffffffff00007802 */ /* 0x000fe40000000f00 */
[----:B------:R-:W-:-:S03]  /*4ee0*/  MOV R4, 0x4f10 ;  /* 0x00004f1000047802 */ /* 0x000fc60000000f00 */
[----:B------:R1:W-:Y:S04]  /*4ef0*/  STS [UR6+0x360], R0 ;  /* 0x00036000ff007988 */ /* 0x0003e80008000806 */
[----:B-1---5:R-:W-:Y:S05]  /*4f00*/  CALL.REL.NOINC `($__internal_1_$__cuda_sm10x_tcgen05_guardrail_trap_phase_invalid_during_alloc) ;  /* 0x0000005400e87944 */ /* 0x022fea0003c00000 */
.L_x_101:
[----:B------:R-:W-:Y:S05]  /*4f10*/  WARPSYNC.ALL ;  /* 0x0000000000007948 */ /* 0x000fea0003800000 */
[----:B------:R-:W3:Y:S01]  /*4f20*/  S2UR UR4, SR_CgaCtaId ;  /* 0x00000000000479c3 */ /* 0x000ee20000008800 */
[----:B------:R-:W-:Y:S01]  /*4f30*/  UMOV UR13, 0x400 ;  /* 0x00000400000d7882 */ /* 0x000fe20000000000 */
[----:B------:R-:W-:-:S06]  /*4f40*/  NOP ;  /* 0x0000000000007918 */ /* 0x000fcc0000000000 */
[----:B------:R-:W-:Y:S06]  /*4f50*/  BAR.ARV 0x6, 0xa0 ;  /* 0x0182800000007b1d */ /* 0x000fec0000002000 */
[----:B------:R-:W4:Y:S01]  /*4f60*/  LDCU UR6, c[0x0][0x38c] ;  /* 0x00007180ff0677ac */ /* 0x000f220008000800 */
[----:B------:R-:W-:Y:S01]  /*4f70*/  LOP3.LUT R3, R3, 0xffff, RZ, 0xc0, !PT ;  /* 0x0000ffff03037812 */ /* 0x000fe200078ec0ff */
[----:B-1----:R-:W-:Y:S01]  /*4f80*/  IMAD.MOV.U32 R9, RZ, RZ, 0x1 ;  /* 0x00000001ff097424 */ /* 0x002fe200078e00ff */
[----:B------:R-:W-:Y:S01]  /*4f90*/  LOP3.LUT R2, R2, 0xffff, RZ, 0xc0, !PT ;  /* 0x0000ffff02027812 */ /* 0x000fe200078ec0ff */
[----:B------:R-:W-:Y:S01]  /*4fa0*/  IMAD.MOV.U32 R8, RZ, RZ, RZ ;  /* 0x000000ffff087224 */ /* 0x000fe200078e00ff */
[----:B------:R-:W-:Y:S01]  /*4fb0*/  R2UR UR16, R3 ;  /* 0x00000000031072ca */ /* 0x000fe200000e0000 */
[----:B------:R-:W-:Y:S01]  /*4fc0*/  UMOV UR20, URZ ;  /* 0x000000ff00147c82 */ /* 0x000fe20008000000 */
[----:B------:R-:W-:-:S02]  /*4fd0*/  R2UR UR24, R2 ;  /* 0x00000000021872ca */ /* 0x000fc400000e0000 */
[----:B------:R-:W-:Y:S01]  /*4fe0*/  CS2R R2, SRZ ;  /* 0x0000000000027805 */ /* 0x000fe2000001ff00 */
[----:B------:R-:W-:Y:S01]  /*4ff0*/  UMOV UR10, URZ ;  /* 0x000000ff000a7c82 */ /* 0x000fe20008000000 */
[----:B---3--:R-:W-:Y:S02]  /*5000*/  ULEA UR13, UR4, UR13, 0x18 ;  /* 0x0000000d040d7291 */ /* 0x008fe4000f8ec0ff */
[----:B------:R-:W-:Y:S02]  /*5010*/  UISETP.NE.AND UP3, UPT, UR27, URZ, UPT ;  /* 0x000000ff1b00728c */ /* 0x000fe4000bf65270 */
[----:B------:R-:W-:Y:S02]  /*5020*/  UIADD3 UR5, UPT, UPT, UR13, 0x4600, URZ ;  /* 0x000046000d057890 */ /* 0x000fe4000fffe0ff */
[----:B------:R-:W-:Y:S02]  /*5030*/  UIADD3 UR4, UPT, UPT, UR13, 0x2d600, URZ ;  /* 0x0002d6000d047890 */ /* 0x000fe4000fffe0ff */
[----:B----4-:R-:W-:Y:S01]  /*5040*/  UIADD3 UR6, UPT, UPT, UR6, 0x1f, URZ ;  /* 0x0000001f06067890 */ /* 0x010fe2000fffe0ff */
[----:B--2---:R-:W1:Y:S01]  /*5050*/  LDS R0, [UR13+0x360] ;  /* 0x0003600dff007984 */ /* 0x004e620008000800 */
[----:B------:R-:W-:-:S02]  /*5060*/  USHF.R.U32.HI UR5, URZ, 0x4, UR5 ;  /* 0x00000004ff057899 */ /* 0x000fc40008011605 */
[----:B------:R-:W-:Y:S02]  /*5070*/  USHF.R.S32.HI UR21, URZ, 0x1f, UR6 ;  /* 0x0000001fff157899 */ /* 0x000fe40008011406 */
[----:B------:R-:W-:Y:S02]  /*5080*/  USHF.R.U32.HI UR4, URZ, 0x4, UR4 ;  /* 0x00000004ff047899 */ /* 0x000fe40008011604 */
[----:B------:R-:W-:Y:S02]  /*5090*/  ULEA.HI UR21, UR21, UR6, URZ, 0x5 ;  /* 0x0000000615157291 */ /* 0x000fe4000f8f28ff */
[----:B------:R-:W-:Y:S02]  /*50a0*/  ULOP3.LUT UR5, UR5, 0x3fff, URZ, 0xc0, !UPT ;  /* 0x00003fff05057892 */ /* 0x000fe4000f8ec0ff */
[----:B------:R-:W-:Y:S02]  /*50b0*/  USHF.R.S32.HI UR21, URZ, 0x5, UR21 ;  /* 0x00000005ff157899 */ /* 0x000fe40008011415 */
[----:B------:R-:W-:-:S02]  /*50c0*/  ULOP3.LUT UR18, UR4, 0x3fff, URZ, 0xc0, !UPT ;  /* 0x00003fff04127892 */ /* 0x000fc4000f8ec0ff */
[----:B------:R-:W-:Y:S02]  /*50d0*/  UISETP.LT.AND UP0, UPT, UR21, 0x1, UPT ;  /* 0x000000011500788c */ /* 0x000fe4000bf01270 */
[----:B------:R-:W-:Y:S02]  /*50e0*/  ULOP3.LUT UR17, UR5, 0x10000, URZ, 0xfc, !UPT ;  /* 0x0001000005117892 */ /* 0x000fe4000f8efcff */
[----:B------:R-:W-:Y:S02]  /*50f0*/  ULOP3.LUT UR18, UR18, 0x10000, URZ, 0xfc, !UPT ;  /* 0x0001000012127892 */ /* 0x000fe4000f8efcff */
[----:B------:R-:W-:Y:S01]  /*5100*/  USEL UR25, UR21, 0x1, !UP0 ;  /* 0x0000000115197887 */ /* 0x000fe2000c000000 */
[----:B------:R-:W-:Y:S01]  /*5110*/  UMOV UR11, URZ ;  /* 0x000000ff000b7c82 */ /* 0x000fe20008000000 */
[----:B------:R-:W-:Y:S01]  /*5120*/  UMOV UR22, 0x0 ;  /* 0x0000000000167882 */ /* 0x000fe20000000000 */
[----:B------:R-:W-:Y:S01]  /*5130*/  UMOV UR23, 0x10100490 ;  /* 0x1010049000177882 */ /* 0x000fe20000000000 */
[----:B-1----:R-:W-:-:S15]  /*5140*/  R2UR UR26, R0 ;  /* 0x00000000001a72ca */ /* 0x002fde00000e0000 */
.L_x_112:
[C---:B------:R-:W-:Y:S02]  /*5150*/  LEA R0, R8.reuse, UR13, 0x3 ;  /* 0x0000000d08007c11 */ /* 0x040fe4000f8e18ff */
[----:B------:R-:W-:Y:S02]  /*5160*/  SHF.L.U32 R4, R3, 0x1f, RZ ;  /* 0x0000001f03047819 */ /* 0x000fe400000006ff */
[----:B------:R-:W-:Y:S02]  /*5170*/  LEA R5, R8, UR13, 0x4 ;  /* 0x0000000d08057c11 */ /* 0x000fe4000f8e20ff */
[----:B------:R-:W1:Y:S02]  /*5180*/  SYNCS.PHASECHK.TRANS64.TRYWAIT P0, [R0+URZ+0x2b0], R4 ;  /* 0x0002b004000075a7 */ /* 0x000e6400080011ff */
[----:B-1-3--:R-:W-:Y:S05]  /*5190*/  @!P0 BRA `(.L_x_105) ;  /* 0x0000005000108947 */ /* 0x00afea0003800000 */
.L_x_243:
[----:B-1----:R-:W1:Y:S01]  /*51a0*/  LDS.128 R4, [R5+0x340] ;  /* 0x0003400005047984 */ /* 0x002e620000000c00 */
[----:B------:R-:W-:Y:S02]  /*51b0*/  VIADD R0, R0, 0x2c0 ;  /* 0x000002c000007836 */ /* 0x000fe40000000000 */
[----:B------:R-:W-:Y:S01]  /*51c0*/  VIADD R8, R8, 0x1 ;  /* 0x0000000108087836 */ /* 0x000fe20000000000 */
[----:B------:R-:W-:Y:S01]  /*51d0*/  @!PT LDS RZ, [RZ] ;  /* 0x00000000fffff984 */ /* 0x000fe20000000800 */
[----:B------:R-:W-:Y:S01]  /*51e0*/  @!PT LDS RZ, [RZ] ;  /* 0x00000000fffff984 */ /* 0x000fe20000000800 */
[----:B------:R-:W-:Y:S01]  /*51f0*/  @!PT LDS RZ, [RZ] ;  /* 0x00000000fffff984 */ /* 0x000fe20000000800 */
[----:B------:R-:W-:Y:S01]  /*5200*/  @!PT LDS RZ, [RZ] ;  /* 0x00000000fffff984 */ /* 0x000fe20000000800 */
[----:B------:R2:W-:Y:S06]  /*5210*/  MEMBAR.ALL.CTA ;  /* 0x0000000000007992 */ /* 0x0005ec0000008000 */
[----:B--2---:R-:W2:Y:S01]  /*5220*/  FENCE.VIEW.ASYNC.S ;  /* 0x00000000000073c6 */ /* 0x004ea20000000000 */
[----:B------:R-:W-:-:S04]  /*5230*/  PRMT R0, RZ, 0x654, R0 ;  /* 0x00000654ff007816 */ /* 0x000fc80000000000 */
[----:B--2---:R2:W-:Y:S01]  /*5240*/  SYNCS.ARRIVE.TRANS64.RED.A1T0 RZ, [R0+URZ], RZ ;  /* 0x000000ff00ff79a7 */ /* 0x0045e200081004ff */
[----:B-1----:R-:W-:Y:S01]  /*5250*/  LOP3.LUT P1, RZ, R6, 0x1, RZ, 0xc0, !PT ;  /* 0x0000000106ff7812 */ /* 0x002fe2000782c0ff */
[----:B--2---:R-:W-:-:S12]  /*5260*/  BRA.U UP3, `(.L_x_106) ;  /* 0x0000000103cc7547 */ /* 0x004fd8000b800000 */
[----:B------:R-:W1:Y:S01]  /*5270*/  LDCU UR4, c[0x0][0x38c] ;  /* 0x00007180ff0477ac */ /* 0x000e620008000800 */
[----:B------:R-:W-:Y:S02]  /*5280*/  PLOP3.LUT P2, PT, PT, PT, PT, 0x80, 0x8 ;  /* 0x000000000008781c */ /* 0x000fe40003f4f070 */
[----:B------:R-:W-:Y:S01]  /*5290*/  SHF.L.U32 R4, R9, 0x1f, RZ ;  /* 0x0000001f09047819 */ /* 0x000fe200000006ff */
[----:B------:R-:W-:Y:S02]  /*52a0*/  ULEA UR19, UR20, UR13, 0x3 ;  /* 0x0000000d14137291 */ /* 0x000fe4000f8e18ff */
[----:B-1----:R-:W-:-:S06]  /*52b0*/  UISETP.GE.AND UP0, UPT, UR4, 0x1, UPT ;  /* 0x000000010400788c */ /* 0x002fcc000bf06270 */
[----:B------:R-:W-:-:S05]  /*52c0*/  PLOP3.LUT P0, PT, PT, PT, UP0, 0x80, 0x8 ;  /* 0x000000000008781c */ /* 0x000fca0003f0f008 */
[----:B------:R-:W-:-:S08]  /*52d0*/  @UP0 ULEA UR4, UR10, UR13, 0x3 ;  /* 0x0000000d0a040291 */ /* 0x000fd0000f8e18ff */
[----:B------:R-:W-:-:S04]  /*52e0*/  @P0 SHF.L.U32 R0, R2, 0x1f, RZ ;  /* 0x0000001f02000819 */ /* 0x000fc800000006ff */
[----:B------:R1:W2:Y:S01]  /*52f0*/  @P0 SYNCS.PHASECHK.TRANS64.TRYWAIT P2, [UR4], R0 ;  /* 0x00000000ff0005a7 */ /* 0x0002a20008041104 */
[----:B------:R-:W3:Y:S02]  /*5300*/  SYNCS.PHASECHK.TRANS64.TRYWAIT P0, [UR19+0x2f0], R4 ;  /* 0x0002f004ff0075a7 */ /* 0x000ee40008001113 */
[----:B-123--:R-:W-:Y:S05]  /*5310*/  @!P0 BRA `(.L_x_107) ;  /* 0x0000004c00c48947 */ /* 0x00efea0003800000 */
.L_x_245:
[----:B------:R-:W-:Y:S01]  /*5320*/  UMOV UR14, UR11 ;  /* 0x0000000b000e7c82 */ /* 0x000fe20008000000 */
[----:B------:R-:W-:Y:S05]  /*5330*/  BRA.U !UP0, `(.L_x_108) ;  /* 0x0000000108887547 */ /* 0x000fea000b800000 */
[----:B------:R-:W-:Y:S02]  /*5340*/  UIADD3 UR14, UPT, UPT, UR25, UR11, URZ ;  /* 0x0000000b190e7290 */ /* 0x000fe4000fffe0ff */
[----:B------:R-:W-:Y:S02]  /*5350*/  ULEA UR15, UR20, UR26, 0x6 ;  /* 0x0000001a140f7291 */ /* 0x000fe4000f8e30ff */
[----:B------:R-:W-:Y:S01]  /*5360*/  UPLOP3.LUT UP2, UPT, UPT, UPT, UPT, 0x40, 0x4 ;  /* 0x000000000004789c */ /* 0x000fe20003f4e870 */
[----:B------:R-:W-:Y:S01]  /*5370*/  UMOV UR12, UR21 ;  /* 0x00000015000c7c82 */ /* 0x000fe20008000000 */
[----:B------:R-:W-:-:S09]  /*5380*/  UMOV UR5, UR10 ;  /* 0x0000000a00057c82 */ /* 0x000fd20008000000 */
.L_x_111:
[----:B--2---:R-:W-:Y:S01]  /*5390*/  ULEA UR6, UR5, UR13, 0x3 ;  /* 0x0000000d05067291 */ /* 0x004fe2000f8e18ff */
[----:B---3--:R-:W-:Y:S11]  /*53a0*/  @P2 BRA `(.L_x_109) ;  /* 0x00000000000c2947 */ /* 0x008ff60003800000 */
[----:B-1----:R-:W-:Y:S04]  /*53b0*/  SHF.L.U32 R4, R2, 0x1f, RZ ;  /* 0x0000001f02047819 */ /* 0x002fe800000006ff */
[----:B------:R-:W1:Y:S02]  /*53c0*/  SYNCS.PHASECHK.TRANS64.TRYWAIT P0, [UR6], R4 ;  /* 0x00000004ff0075a7 */ /* 0x000e640008001106 */
[----:B-1----:R-:W-:Y:S05]  /*53d0*/  @!P0 BRA `(.L_x_110) ;  /* 0x0000004c00ac8947 */ /* 0x002fea0003800000 */
.L_x_109:
[----:B------:R-:W-:Y:S01]  /*53e0*/  UISETP.NE.AND UP0, UPT, UR12, 0x1, UPT ;  /* 0x000000010c00788c */ /* 0x000fe2000bf05270 */
[----:B------:R-:W-:Y:S01]  /*53f0*/  PLOP3.LUT P2, PT, PT, PT, PT, 0x80, 0x8 ;  /* 0x000000000008781c */ /* 0x000fe20003f4f070 */
[----:B------:R-:W-:Y:S02]  /*5400*/  UIADD3 UR4, UPT, UPT, UR5, 0x1, URZ ;  /* 0x0000000105047890 */ /* 0x000fe4000fffe0ff */
[----:B------:R-:W-:Y:S02]  /*5410*/  ULEA UR8, UR5, UR18, 0x6 ;  /* 0x0000001205087291 */ /* 0x000fe4000f8e30ff */
[----:B------:R-:W-:Y:S01]  /*5420*/  UISETP.NE.AND UP1, UPT, UR4, 0x29, UPT ;  /* 0x000000290400788c */ /* 0x000fe2000bf25270 */
[----:B------:R-:W-:Y:S01]  /*5430*/  PLOP3.LUT P0, PT, PT, PT, UP0, 0x80, 0x8 ;  /* 0x000000000008781c */ /* 0x000fe20003f0f008 */
[----:B------:R-:W-:Y:S02]  /*5440*/  UIADD3 UR11, UPT, UPT, UR11, 0x1, URZ ;  /* 0x000000010b0b7890 */ /* 0x000fe4000fffe0ff */
[----:B------:R-:W-:Y:S02]  /*5450*/  USEL UR7, URZ, 0x1, UP1 ;  /* 0x00000001ff077887 */ /* 0x000fe40008800000 */
[----:B------:R-:W-:Y:S01]  /*5460*/  USEL UR10, UR4, URZ, UP1 ;  /* 0x000000ff040a7287 */ /* 0x000fe20008800000 */
[----:B------:R-:W-:Y:S01]  /*5470*/  UMOV UR9, 0xc0004010 ;  /* 0xc000401000097882 */ /* 0x000fe20000000000 */
[----:B------:R-:W-:Y:S02]  /*5480*/  UIADD3 UR12, UPT, UPT, UR12, -0x1, URZ ;  /* 0xffffffff0c0c7890 */ /* 0x000fe4000fffe0ff */
[----:B------:R-:W-:Y:S01]  /*5490*/  LOP3.LUT R2, R2, UR7, RZ, 0x3c, !PT ;  /* 0x0000000702027c12 */ /* 0x000fe2000f8e3cff */
[----:B------:R-:W-:Y:S01]  /*54a0*/  @UP0 ULEA UR4, UR10, UR13, 0x3 ;  /* 0x0000000d0a040291 */ /* 0x000fe2000f8e18ff */
[----:B------:R-:W-:Y:S02]  /*54b0*/  UMOV UR7, 0xc0004010 ;  /* 0xc000401000077882 */ /* 0x000fe40000000000 */
[----:B-1----:R-:W-:Y:S01]  /*54c0*/  @P0 SHF.L.U32 R0, R2, 0x1f, RZ ;  /* 0x0000001f02000819 */ /* 0x002fe200000006ff */
[----:B------:R-:W-:Y:S05]  /*54d0*/  UISETP.NE.AND UP0, UPT, UR11, UR14, UPT ;  /* 0x0000000e0b00728c */ /* 0x000fea000bf05270 */
[----:B------:R2:W3:Y:S01]  /*54e0*/  @P0 SYNCS.PHASECHK.TRANS64.TRYWAIT P2, [UR4], R0 ;  /* 0x00000000ff0005a7 */ /* 0x0004e20008041104 */
[----:B------:R-:W-:Y:S02]  /*54f0*/  UIADD3 UR4, UPT, UPT, UR6, 0x148, URZ ;  /* 0x0000014806047890 */ /* 0x000fe4000fffe0ff */
[----:B------:R-:W-:Y:S03]  /*5500*/  ULEA UR6, UR5, UR17, 0x8 ;  /* 0x0000001105067291 */ /* 0x000fe6000f8e40ff */
[----:B------:R-:W-:Y:S06]  /*5510*/  UMOV UR5, UR10 ;  /* 0x0000000a00057c82 */ /* 0x000fec0008000000 */
[----:B------:R2:W-:Y:S01]  /*5520*/  UTCQMMA.2CTA gdesc[UR6], gdesc[UR8], tmem[UR15], tmem[UR22], idesc[UR23], UP2 ;  /* 0x00ff1608060075ea */ /* 0x0005e2000920030f */
[----:B------:R-:W-:Y:S01]  /*5530*/  UPLOP3.LUT UP2, UPT, UPT, UPT, UPT, 0x80, 0x8 ;  /* 0x000000000008789c */ /* 0x000fe20003f4f070 */
[----:B------:R2:W-:Y:S01]  /*5540*/  UTCBAR.2CTA.MULTICAST [UR4], URZ, UR16 ;  /* 0x000000ff040073e9 */ /* 0x0005e20008200810 */
[----:B------:R-:W-:Y:S09]  /*5550*/  BRA.U UP0, `(.L_x_111) ;  /* 0xfffffffd008c7547 */ /* 0x000ff2000b83ffff */
.L_x_108:
[----:B--2---:R-:W-:Y:S01]  /*5560*/  UIADD3 UR4, UPT, UPT, UR19, 0x2d0, URZ ;  /* 0x000002d013047890 */ /* 0x004fe2000fffe0ff */
[----:B------:R-:W-:-:S08]  /*5570*/  UMOV UR11, UR14 ;  /* 0x0000000e000b7c82 */ /* 0x000fd00008000000 */
[----:B------:R2:W-:Y:S01]  /*5580*/  UTCBAR.2CTA.MULTICAST [UR4], URZ, UR24 ;  /* 0x000000ff040073e9 */ /* 0x0005e20008200818 */
[----:B------:R-:W-:Y:S02]  /*5590*/  NOP ;  /* 0x0000000000007918 */ /* 0x000fe40000000000 */
.L_x_106:
[----:B--2---:R-:W-:Y:S01]  /*55a0*/  UIADD3 UR4, UPT, UPT, UR20, 0x1, URZ ;  /* 0x0000000114047890 */ /* 0x004fe2000fffe0ff */
[----:B------:R-:W-:-:S03]  /*55b0*/  ISETP.NE.AND P0, PT, R8, 0x2, PT ;  /* 0x000000020800780c */ /* 0x000fc60003f05270 */
[----:B------:R-:W-:Y:S01]  /*55c0*/  UISETP.NE.AND UP0, UPT, UR4, 0x4, UPT ;  /* 0x000000040400788c */ /* 0x000fe2000bf05270 */
[----:B-1----:R-:W-:Y:S02]  /*55d0*/  SEL R0, RZ, 0x1, P0 ;  /* 0x00000001ff007807 */ /* 0x002fe40000000000 */
[----:B------:R-:W-:Y:S01]  /*55e0*/  SEL R8, R8, RZ, P0 ;  /* 0x000000ff08087207 */ /* 0x000fe20000000000 */
[----:B------:R-:W-:Y:S01]  /*55f0*/  USEL UR5, URZ, 0x1, UP0 ;  /* 0x00000001ff057887 */ /* 0x000fe20008000000 */
[----:B------:R-:W-:Y:S01]  /*5600*/  LOP3.LUT R3, R3, R0, RZ, 0x3c, !PT ;  /* 0x0000000003037212 */ /* 0x000fe200078e3cff */
[----:B------:R-:W-:-:S04]  /*5610*/  USEL UR20, UR4, URZ, UP0 ;  /* 0x000000ff04147287 */ /* 0x000fc80008000000 */
[----:B------:R-:W-:Y:S01]  /*5620*/  LOP3.LUT R9, R9, UR5, RZ, 0x3c, !PT ;  /* 0x0000000509097c12 */ /* 0x000fe2000f8e3cff */
[----:B------:R-:W-:Y:S07]  /*5630*/  @P1 BRA `(.L_x_112) ;  /* 0xfffffff800c41947 */ /* 0x000fee000383ffff */
[----:B------:R-:W1:Y:S01]  /*5640*/  S2UR UR8, SR_CgaCtaId ;  /* 0x00000000000879c3 */ /* 0x000e620000008800 */
[----:B------:R-:W-:Y:S01]  /*5650*/  ELECT P0, URZ, PT ;  /* 0x0000000000ff782f */ /* 0x000fe20003800000 */
[----:B------:R-:W-:Y:S01]  /*5660*/  HFMA2 R0, -RZ, RZ, 0, 5.9604644775390625e-08 ;  /* 0x00000001ff007431 */ /* 0x000fe200000001ff */
[----:B------:R-:W-:-:S05]  /*5670*/  UMOV UR4, 0x40 ;  /* 0x0000004000047882 */ /* 0x000fca0000000000 */
[----:B------:R-:W-:Y:S01]  /*5680*/  UVIRTCOUNT.DEALLOC.SMPOOL 0x80 ;  /* 0x000000800000784c */ /* 0x000fe20000000000 */
[----:B------:R-:W-:Y:S02]  /*5690*/  UISETP.NE.AND UP1, UPT, UR27, URZ, UPT ;  /* 0x000000ff1b00728c */ /* 0x000fe4000bf25270 */
[----:B-1----:R-:W-:-:S09]  /*56a0*/  ULEA UR8, UR8, UR4, 0x18 ;  /* 0x0000000408087291 */ /* 0x002fd2000f8ec0ff */
[----:B------:R1:W-:Y:S01]  /*56b0*/  @P0 STS.U8 [UR8+0x1c], R0 ;  /* 0x00001c00ff000988 */ /* 0x0003e20008000008 */
[----:B------:R-:W-:Y:S05]  /*56c0*/  BRA.U UP1, `(.L_x_113) ;  /* 0x0000000101a07547 */ /* 0x000fea000b800000 */
[----:B------:R-:W-:Y:S01]  /*56d0*/  UIADD3 UR7, UPT, UPT, UR13, 0x2f0, URZ ;  /* 0x000002f00d077890 */ /* 0x000fe2000fffe0ff */
[----:B------:R-:W-:-:S03]  /*56e0*/  SHF.L.U32 R2, R9, 0x1f, RZ ;  /* 0x0000001f09027819 */ /* 0x000fc600000006ff */
[----:B------:R-:W-:-:S09]  /*56f0*/  ULEA UR4, UR20, UR7, 0x3 ;  /* 0x0000000714047291 */ /* 0x000fd2000f8e18ff */
[----:B------:R-:W2:Y:S02]  /*5700*/  SYNCS.PHASECHK.TRANS64.TRYWAIT P0, [UR4], R2 ;  /* 0x00000002ff0075a7 */ /* 0x000ea40008001104 */
[----:B--2---:R-:W-:Y:S05]  /*5710*/  @!P0 BRA `(.L_x_114) ;  /* 0x0000004800f48947 */ /* 0x004fea0003800000 */
.L_x_248:
        /* <DEDUP_REMOVED lines=9> */
.L_x_250:
        /* <DEDUP_REMOVED lines=9> */
.L_x_252:
[----:B------:R-:W-:-:S04]  /*5840*/  UIADD3 UR4, UPT, UPT, UR4, 0x1, URZ ;  /* 0x0000000104047890 */ /* 0x000fc8000fffe0ff */
[----:B------:R-:W-:-:S04]  /*5850*/  UISETP.NE.AND UP0, UPT, UR4, 0x4, UPT ;  /* 0x000000040400788c */ /* 0x000fc8000bf05270 */
[----:B------:R-:W-:Y:S02]  /*5860*/  USEL UR5, URZ, 0x1, UP0 ;  /* 0x00000001ff057887 */ /* 0x000fe40008000000 */
[----:B------:R-:W-:-:S04]  /*5870*/  USEL UR4, UR4, URZ, UP0 ;  /* 0x000000ff04047287 */ /* 0x000fc80008000000 */
[----:B------:R-:W-:Y:S01]  /*5880*/  ULEA UR4, UR4, UR7, 0x3 ;  /* 0x0000000704047291 */ /* 0x000fe2000f8e18ff */
[----:B------:R-:W-:-:S04]  /*5890*/  LOP3.LUT R2, R2, UR5, RZ, 0x3c, !PT ;  /* 0x0000000502027c12 */ /* 0x000fc8000f8e3cff */
[----:B------:R-:W-:Y:S01]  /*58a0*/  SHF.L.U32 R2, R2, 0x1f, RZ ;  /* 0x0000001f02027819 */ /* 0x000fe200000006ff */
[----:B-1----:R-:W-:-:S04]  /*58b0*/  IMAD.U32 R0, RZ, RZ, UR4 ;  /* 0x00000004ff007e24 */ /* 0x002fc8000f8e00ff */
[----:B------:R1:W2:Y:S03]  /*58c0*/  SYNCS.PHASECHK.TRANS64.TRYWAIT P0, [R0+URZ], R2 ;  /* 0x00000002000075a7 */ /* 0x0002a600080011ff */
[----:B--2---:R-:W-:Y:S05]  /*58d0*/  @!P0 NANOSLEEP.SYNCS 0x989680 ;  /* 0x009896800000895d */ /* 0x004fea0003900000 */
[----:B------:R-:W2:Y:S02]  /*58e0*/  @!P0 SYNCS.PHASECHK.TRANS64 P0, [R0+URZ], R2 ;  /* 0x00000002000085a7 */ /* 0x000ea400080010ff */
[----:B--2---:R-:W-:Y:S05]  /*58f0*/  @P0 BRA `(.L_x_117) ;  /* 0x0000000000200947 */ /* 0x004fea0003800000 */
.L_x_118:
[----:B--2---:R2:W4:Y:S02]  /*5900*/  SYNCS.PHASECHK.TRANS64.TRYWAIT P0, [R0+URZ], R2 ;  /* 0x00000002000075a7 */ /* 0x00452400080011ff */
[----:B----4-:R-:W-:Y:S05]  /*5910*/  @!P0 NANOSLEEP.SYNCS 0x989680 ;  /* 0x009896800000895d */ /* 0x010fea0003900000 */
[----:B------:R-:W4:Y:S02]  /*5920*/  @!P0 SYNCS.PHASECHK.TRANS64 P0, [R0+URZ], R2 ;  /* 0x00000002000085a7 */ /* 0x000f2400080010ff */
[----:B----4-:R-:W-:Y:S05]  /*5930*/  @!P0 BRA `(.L_x_118) ;  /* 0xfffffffc00f08947 */ /* 0x010fea000383ffff */
[----:B------:R-:W-:Y:S05]  /*5940*/  BRA `(.L_x_117) ;  /* 0x00000000000c7947 */ /* 0x000fea0003800000 */
.L_x_113:
[----:B------:R-:W-:-:S04]  /*5950*/  UIADD3 UR4, UPT, UPT, UR13, 0x330, URZ ;  /* 0x000003300d047890 */ /* 0x000fc8000fffe0ff */
[----:B------:R-:W-:-:S09]  /*5960*/  UPRMT UR4, UR29, 0x654, UR4 ;  /* 0x000006541d047896 */ /* 0x000fd20008000004 */
[----:B------:R-:W-:Y:S03]  /*5970*/  SYNCS.ARRIVE.TRANS64.RED.A1T0 RZ, [UR4], RZ ;  /* 0x000000ffffff79a7 */ /* 0x000fe60008100404 */
.L_x_117:
[----:B-12---:R-:W-:Y:S01]  /*5980*/  SHF.L.U32 R2, RZ, 0x1f, RZ ;  /* 0x0000001fff027819 */ /* 0x006fe200000006ff */
[----:B------:R-:W-:Y:S01]  /*5990*/  UIADD3 UR4, UPT, UPT, UR13, 0x330, URZ ;  /* 0x000003300d047890 */ /* 0x000fe2000fffe0ff */
[----:B------:R-:W-:Y:S02]  /*59a0*/  PLOP3.LUT P0, PT, PT, PT, UP1, 0x80, 0x8 ;  /* 0x000000000008781c */ /* 0x000fe40003f0f018 */
[----:B------:R-:W1:Y:S02]  /*59b0*/  SYNCS.PHASECHK.TRANS64.TRYWAIT P1, [UR13+0x330], R2 ;  /* 0x00033002ff0075a7 */ /* 0x000e64000802110d */
[----:B-1----:R-:W-:Y:S09]  /*59c0*/  @!P1 BRA `(.L_x_119) ;  /* 0x0000004800909947 */ /* 0x002ff20003800000 */
.L_x_254:
[----:B------:R-:W-:Y:S01]  /*59d0*/  @!UP1 UPRMT UR4, UR29, 0x654, UR4 ;  /* 0x000006541d049896 */ /* 0x000fe20008000004 */
[----:B------:R-:W-:Y:S01]  /*59e0*/  UMOV UR5, 0xffff ;  /* 0x0000ffff00057882 */ /* 0x000fe20000000000 */
[----:B------:R-:W-:-:S07]  /*59f0*/  UMOV UR6, 0x1 ;  /* 0x0000000100067882 */ /* 0x000fce0000000000 */
[----:B------:R-:W-:Y:S01]  /*5a00*/  @!P0 SYNCS.ARRIVE.TRANS64.RED.A1T0 RZ, [UR4], RZ ;  /* 0x000000ffffff89a7 */ /* 0x000fe20008100404 */
[----:B------:R-:W-:Y:S01]  /*5a10*/  NOP ;  /* 0x0000000000007918 */ /* 0x000fe20000000000 */
[----:B-1----:R-:W1:Y:S01]  /*5a20*/  LDS R0, [UR8+0x14] ;  /* 0x00001408ff007984 */ /* 0x002e620008000800 */
[----:B------:R-:W-:-:S04]  /*5a30*/  ULOP3.LUT UR4, UR26, 0xffff, URZ, 0xc0, !UPT ;  /* 0x0000ffff1a047892 */ /* 0x000fc8000f8ec0ff */
[----:B------:R-:W-:-:S04]  /*5a40*/  USHF.R.U32.HI UR4, URZ, 0x5, UR4 ;  /* 0x00000005ff047899 */ /* 0x000fc80008011604 */
[----:B------:R-:W-:Y:S02]  /*5a50*/  USHF.L.U32 UR5, UR5, UR4, URZ ;  /* 0x0000000405057299 */ /* 0x000fe400080006ff */
[----:B------:R-:W-:-:S04]  /*5a60*/  USHF.L.U32 UR4, UR6, UR4, URZ ;  /* 0x0000000406047299 */ /* 0x000fc800080006ff */
[----:B-1----:R-:W-:-:S04]  /*5a70*/  LOP3.LUT R0, R0, UR5, RZ, 0xc0, !PT ;  /* 0x0000000500007c12 */ /* 0x002fc8000f8ec0ff */
[----:B------:R-:W-:-:S13]  /*5a80*/  ISETP.NE.AND P0, PT, R0, UR5, PT ;  /* 0x0000000500007c0c */ /* 0x000fda000bf05270 */
[----:B------:R-:W-:Y:S05]  /*5a90*/  @P0 BRA `(.L_x_120) ;  /* 0x0000000000580947 */ /* 0x000fea0003800000 */
[----:B------:R-:W1:Y:S02]  /*5aa0*/  LDS R0, [UR8+0x18] ;  /* 0x00001808ff007984 */ /* 0x000e640008000800 */
[----:B-1----:R-:W-:-:S04]  /*5ab0*/  LOP3.LUT R0, R0, UR4, RZ, 0xc0, !PT ;  /* 0x0000000400007c12 */ /* 0x002fc8000f8ec0ff */
[----:B------:R-:W-:-:S13]  /*5ac0*/  ISETP.NE.AND P0, PT, R0, UR4, PT ;  /* 0x0000000400007c0c */ /* 0x000fda000bf05270 */
[----:B------:R-:W-:Y:S05]  /*5ad0*/  @P0 BRA `(.L_x_121) ;  /* 0x00000000003c0947 */ /* 0x000fea0003800000 */
[----:B------:R-:W1:Y:S01]  /*5ae0*/  S2R R2, SR_LANEID ;  /* 0x0000000000027919 */ /* 0x000e620000000000 */
[----:B------:R-:W-:-:S06]  /*5af0*/  ULOP3.LUT UR5, URZ, UR5, URZ, 0x33, !UPT ;  /* 0x00000005ff057292 */ /* 0x000fcc000f8e33ff */
[----:B------:R-:W-:-:S04]  /*5b00*/  IMAD.U32 R0, RZ, RZ, UR5 ;  /* 0x00000005ff007e24 */ /* 0x000fc8000f8e00ff */
[----:B------:R2:W4:Y:S02]  /*5b10*/  REDUX UR7, R0 ;  /* 0x00000000000773c4 */ /* 0x0005240000000000 */
[----:B------:R1:W-:Y:S01]  /*5b20*/  UTCATOMSWS.AND URZ, UR5 ;  /* 0x0000000500ff79e3 */ /* 0x0003e20008000000 */
[----:B--2---:R-:W-:Y:S01]  /*5b30*/  LOP3.LUT R0, RZ, UR4, RZ, 0x33, !PT ;  /* 0x00000004ff007c12 */ /* 0x004fe2000f8e33ff */
[----:B------:R-:W-:Y:S02]  /*5b40*/  VOTEU.ANY UR4, UPT, PT ;  /* 0x0000000000047886 */ /* 0x000fe400038e0100 */
[----:B------:R-:W-:Y:S02]  /*5b50*/  UFLO.U32 UR4, UR4 ;  /* 0x00000004000472bd */ /* 0x000fe400080e0000 */
[----:B------:R-:W2:Y:S04]  /*5b60*/  REDUX UR6, R0 ;  /* 0x00000000000673c4 */ /* 0x000ea80000000000 */
[----:B-1----:R-:W-:-:S02]  /*5b70*/  ISETP.EQ.U32.AND P0, PT, R2, UR4, PT ;  /* 0x0000000402007c0c */ /* 0x002fc4000bf02070 */
[----:B----4-:R-:W-:-:S11]  /*5b80*/  MOV R2, UR7 ;  /* 0x0000000700027c02 */ /* 0x010fd60008000f00 */
[----:B------:R1:W-:Y:S01]  /*5b90*/  @P0 ATOMS.AND RZ, [UR8+0x14], R2 ;  /* 0x00001402ffff098c */ /* 0x0003e2000a800008 */
[----:B--2---:R-:W-:-:S05]  /*5ba0*/  IMAD.U32 R0, RZ, RZ, UR6 ;  /* 0x00000006ff007e24 */ /* 0x004fca000f8e00ff */
[----:B------:R1:W-:Y:S01]  /*5bb0*/  @P0 ATOMS.AND RZ, [UR8+0x18], R0 ;  /* 0x00001800ffff098c */ /* 0x0003e2000a800008 */
[----:B------:R-:W-:Y:S05]  /*5bc0*/  BRA `(.L_x_122) ;  /* 0x0000000000147947 */ /* 0x000fea0003800000 */
.L_x_121:
[----:B------:R-:W-:Y:S02]  /*5bd0*/  MOV R2, 0x5bf0 ;  /* 0x00005bf000027802 */ /* 0x000fe40000000f00 */
[----:B---3-5:R-:W-:Y:S05]  /*5be0*/  CALL.REL.NOINC `($__internal_0_$__cuda_sm10x_tcgen05_guardrail_trap_col_being_dealloced_not_returned_by_alloc) ;  /* 0x0000004800a47944 */ /* 0x028fea0003c00000 */
[----:B------:R-:W-:Y:S05]  /*5bf0*/  BRA `(.L_x_122) ;  /* 0x0000000000087947 */ /* 0x000fea0003800000 */
.L_x_120:
[----:B------:R-:W-:Y:S02]  /*5c00*/  MOV R2, 0x5c20 ;  /* 0x00005c2000027802 */ /* 0x000fe40000000f00 */
[----:B---3-5:R-:W-:Y:S05]  /*5c10*/  CALL.REL.NOINC `($__internal_2_$__cuda_sm10x_tcgen05_guardrail_trap_unallocated_columns_being_dealloced) ;  /* 0x0000004800b07944 */ /* 0x028fea0003c00000 */
.L_x_122:
[----:B------:R-:W-:Y:S01]  /*5c20*/  NOP ;  /* 0x0000000000007918 */ /* 0x000fe20000000000 */
[----:B------:R-:W-:Y:S05]  /*5c30*/  EXIT ;  /* 0x000000000000794d */ /* 0x000fea0003800000 */
.L_x_93:
[----:B------:R-:W-:-:S09]  /*5c40*/  UISETP.NE.OR UP0, UPT, UR13, 0x3, !UP3 ;  /* 0x000000030d00788c */ /* 0x000fd2000df05670 */
[----:B------:R-:W-:Y:S05]  /*5c50*/  BRA.U UP0, `(.L_x_123) ;  /* 0x0000000d000c7547 */ /* 0x000fea000b800000 */
[----:B------:R-:W1:Y:S01]  /*5c60*/  S2UR UR10, SR_CgaCtaId ;  /* 0x00000000000a79c3 */ /* 0x000e620000008800 */
[----:B------:R-:W2:Y:S01]  /*5c70*/  LDCU UR26, c[0x0][0x370] ;  /* 0x00006e00ff1a77ac */ /* 0x000ea20008000800 */
[----:B------:R-:W-:Y:S02]  /*5c80*/  HFMA2 R13, -RZ, RZ, 0, 0 ;  /* 0x00000000ff0d7431 */ /* 0x000fe400000001ff */
[----:B------:R-:W-:Y:S01]  /*5c90*/  IMAD.MOV.U32 R15, RZ, RZ, 0x1 ;  /* 0x00000001ff0f7424 */ /* 0x000fe200078e00ff */
[----:B------:R-:W-:Y:S01]  /*5ca0*/  MOV R12, 0x2000 ;  /* 0x00002000000c7802 */ /* 0x000fe20000000f00 */
[----:B------:R-:W2:Y:S01]  /*5cb0*/  LDCU.128 UR28, c[0x0][0xb10] ;  /* 0x00016200ff1c77ac */ /* 0x000ea20008000c00 */
[----:B------:R-:W-:Y:S01]  /*5cc0*/  IMAD.MOV.U32 R14, RZ, RZ, RZ ;  /* 0x000000ffff0e7224 */ /* 0x000fe200078e00ff */
[----:B------:R-:W3:Y:S01]  /*5cd0*/  LDC.64 R16, c[0x0][0x348] ;  /* 0x0000d200ff107b82 */ /* 0x000ee20000000a00 */
[----:B------:R-:W4:Y:S01]  /*5ce0*/  LDCU UR25, c[0x0][0x374] ;  /* 0x00006e80ff1977ac */ /* 0x000f220008000800 */
[----:B------:R-:W1:Y:S06]  /*5cf0*/  LDCU UR16, c[0x0][0xb0c] ;  /* 0x00016180ff1077ac */ /* 0x000e6c0008000800 */
[----:B------:R-:W3:Y:S01]  /*5d00*/  LDC.64 R2, c[0x0][0x888] ;  /* 0x00022200ff027b82 */ /* 0x000ee20000000a00 */
[----:B------:R-:W1:Y:S01]  /*5d10*/  LDCU UR35, c[0x0][0xb20] ;  /* 0x00016400ff2377ac */ /* 0x000e620008000800 */
[----:B------:R-:W1:Y:S06]  /*5d20*/  LDCU UR4, c[0x0][0xb30] ;  /* 0x00016600ff0477ac */ /* 0x000e6c0008000800 */
[----:B------:R-:W3:Y:S01]  /*5d30*/  LDC.64 R4, c[0x0][0x890] ;  /* 0x00022400ff047b82 */ /* 0x000ee20000000a00 */
[----:B------:R-:W-:Y:S01]  /*5d40*/  UMOV UR17, 0x400 ;  /* 0x0000040000117882 */ /* 0x000fe20000000000 */
[----:B--2---:R-:W-:-:S02]  /*5d50*/  UIMAD.WIDE.U32 UR6, UR26, UR28, URZ ;  /* 0x0000001c1a0672a5 */ /* 0x004fc4000f8e00ff */
[----:B----4-:R-:W-:Y:S02]  /*5d60*/  UIMAD.WIDE.U32 UR8, UR25, UR31, URZ ;  /* 0x0000001f190872a5 */ /* 0x010fe4000f8e00ff */
[----:B-1----:R-:W-:Y:S02]  /*5d70*/  ULEA UR17, UR10, UR17, 0x18 ;  /* 0x000000110a117291 */ /* 0x002fe4000f8ec0ff */
[----:B------:R-:W-:Y:S02]  /*5d80*/  UPLOP3.LUT UP3, UPT, UPT, UPT, UPT, 0x40, 0x4 ;  /* 0x000000000004789c */ /* 0x000fe40003f6e870 */
[----:B------:R-:W-:Y:S01]  /*5d90*/  UIADD3 UR27, UPT, UPT, UR17, 0x290, URZ ;  /* 0x00000290111b7890 */ /* 0x000fe2000fffe0ff */
[----:B------:R-:W-:Y:S01]  /*5da0*/  UMOV UR6, UR7 ;  /* 0x0000000700067c82 */ /* 0x000fe20008000000 */
[----:B------:R-:W-:Y:S01]  /*5db0*/  UMOV UR32, UR9 ;  /* 0x0000000900207c82 */ /* 0x000fe20008000000 */
[----:B------:R-:W-:Y:S02]  /*5dc0*/  UISETP.GE.AND UP0, UPT, UR40, 0x1, UPT ;  /* 0x000000012800788c */ /* 0x000fe4000bf06270 */
[----:B------:R-:W-:Y:S01]  /*5dd0*/  UISETP.NE.AND UP4, UPT, UR40, 0x1, UPT ;  /* 0x000000012800788c */ /* 0x000fe2000bf85270 */
[----:B------:R-:W1:Y:S01]  /*5de0*/  LDCU.64 UR14, c[0x0][0xb28] ;  /* 0x00016500ff0e77ac */ /* 0x000e620008000a00 */
[----:B------:R-:W-:-:S02]  /*5df0*/  UISETP.NE.AND UP6, UPT, UR16, 0x1, UPT ;  /* 0x000000011000788c */ /* 0x000fc4000bfc5270 */
[----:B------:R-:W-:Y:S02]  /*5e00*/  UISETP.NE.AND UP5, UPT, UR30, 0x1, UPT ;  /* 0x000000011e00788c */ /* 0x000fe4000bfa5270 */
[----:B------:R-:W-:Y:S02]  /*5e10*/  UPRMT UR27, UR10, 0x654, UR27 ;  /* 0x000006540a1b7896 */ /* 0x000fe4000800001b */
[----:B------:R-:W-:Y:S02]  /*5e20*/  USHF.R.U32.HI UR33, URZ, UR29, UR6 ;  /* 0x0000001dff217299 */ /* 0x000fe40008011606 */
[----:B------:R-:W-:Y:S02]  /*5e30*/  USHF.R.U32.HI UR32, URZ, UR35, UR32 ;  /* 0x00000023ff207299 */ /* 0x000fe40008011620 */
[----:B------:R-:W-:-:S11]  /*5e40*/  UISETP.NE.AND UP2, UPT, UR4, 0x1, UPT ;  /* 0x000000010400788c */ /* 0x000fd6000bf45270 */
.L_x_131:
[C---:B------:R-:W-:Y:S02]  /*5e50*/  LEA R7, R14.reuse, UR17, 0x3 ;  /* 0x000000110e077c11 */ /* 0x040fe4000f8e18ff */
[----:B------:R-:W-:Y:S02]  /*5e60*/  SHF.L.U32 R0, R13, 0x1f, RZ ;  /* 0x0000001f0d007819 */ /* 0x000fe400000006ff */
[----:B------:R-:W-:Y:S02]  /*5e70*/  LEA R8, R14, UR17, 0x4 ;  /* 0x000000110e087c11 */ /* 0x000fe4000f8e20ff */
[----:B--2---:R-:W2:Y:S02]  /*5e80*/  SYNCS.PHASECHK.TRANS64.TRYWAIT P0, [R7+URZ+0x2b0], R0 ;  /* 0x0002b000070075a7 */ /* 0x004ea400080011ff */
[----:B--2---:R-:W-:Y:S05]  /*5e90*/  @!P0 BRA `(.L_x_124) ;  /* 0x0000004400748947 */ /* 0x004fea0003800000 */
.L_x_255:
[----:B------:R-:W4:Y:S01]  /*5ea0*/  LDS.128 R8, [R8+0x340] ;  /* 0x0003400008087984 */ /* 0x000f220000000c00 */
[----:B------:R-:W-:Y:S01]  /*5eb0*/  UISETP.GE.AND UP0, UPT, UR40, 0x1, UPT ;  /* 0x000000012800788c */ /* 0x000fe2000bf06270 */
[----:B------:R-:W-:Y:S01]  /*5ec0*/  @!PT LDS RZ, [RZ] ;  /* 0x00000000fffff984 */ /* 0x000fe20000000800 */
[----:B------:R-:W-:Y:S01]  /*5ed0*/  @!PT LDS RZ, [RZ] ;  /* 0x00000000fffff984 */ /* 0x000fe20000000800 */
[----:B------:R-:W-:Y:S01]  /*5ee0*/  @!PT LDS RZ, [RZ] ;  /* 0x00000000fffff984 */ /* 0x000fe20000000800 */
[----:B------:R-:W-:Y:S01]  /*5ef0*/  @!PT LDS RZ, [RZ] ;  /* 0x00000000fffff984 */ /* 0x000fe20000000800 */
[----:B------:R1:W-:Y:S06]  /*5f00*/  MEMBAR.ALL.CTA ;  /* 0x0000000000007992 */ /* 0x0003ec0000008000 */
[----:B-1----:R-:W1:Y:S01]  /*5f10*/  FENCE.VIEW.ASYNC.S ;  /* 0x00000000000073c6 */ /* 0x002e620000000000 */
[----:B----4-:R-:W-:Y:S11]  /*5f20*/  LOP3.LUT P0, RZ, R10, 0x1, RZ, 0xc0, !PT ;  /* 0x000000010aff7812 */ /* 0x010ff6000780c0ff */
[----:B------:R-:W-:Y:S02]  /*5f30*/  @!UPT UIADD3 URZ, UPT, UPT, URZ, URZ, URZ ;  /* 0x000000fffffff290 */ /* 0x000fe4000fffe0ff */
[----:B-1----:R-:W-:Y:S01]  /*5f40*/  VOTEU.ANY UP1, P0 ;  /* 0x0000000000ff7886 */ /* 0x002fe20000020100 */
[----:B------:R-:W-:Y:S11]  /*5f50*/  PLOP3.LUT P0, PT, PT, PT, UP1, 0x80, 0x8 ;  /* 0x000000000008781c */ /* 0x000ff60003f0f018 */
[----:B------:R-:W-:Y:S02]  /*5f60*/  @!UPT UIADD3 URZ, UPT, UPT, URZ, URZ, URZ ;  /* 0x000000fffffff290 */ /* 0x000fe4000fffe0ff */
[----:B--2---:R-:W-:Y:S02]  /*5f70*/  @P0 SHF.R.U32.HI R0, RZ, 0x10, R9 ;  /* 0x00000010ff000819 */ /* 0x004fe40000011609 */
[----:B------:R-:W-:Y:S02]  /*5f80*/  @P0 MOV R6, R8 ;  /* 0x0000000800060202 */ /* 0x000fe40000000f00 */
[----:B------:R-:W-:Y:S01]  /*5f90*/  @P0 R2UR UR4, R0 ;  /* 0x00000000000402ca */ /* 0x000fe200000e0000 */
[----:B------:R-:W-:Y:S01]  /*5fa0*/  VIADD R0, R7, 0x2c0 ;  /* 0x000002c007007836 */ /* 0x000fe20000000000 */
[----:B------:R-:W-:Y:S02]  /*5fb0*/  @P0 LOP3.LUT R8, R9, 0xffff, RZ, 0xc0, !PT ;  /* 0x0000ffff09080812 */ /* 0x000fe400078ec0ff */
[----:B------:R-:W-:Y:S02]  /*5fc0*/  @P0 R2UR UR6, R6 ;  /* 0x00000000060602ca */ /* 0x000fe400000e0000 */
[----:B------:R-:W-:Y:S02]  /*5fd0*/  PRMT R0, RZ, 0x654, R0 ;  /* 0x00000654ff007816 */ /* 0x000fe40000000000 */
[----:B------:R-:W-:Y:S02]  /*5fe0*/  @P0 R2UR UR5, R8 ;  /* 0x00000000080502ca */ /* 0x000fe400000e0000 */
[----:B------:R1:W-:Y:S03]  /*5ff0*/  SYNCS.ARRIVE.TRANS64.RED.A1T0 RZ, [R0+URZ], RZ ;  /* 0x000000ff00ff79a7 */ /* 0x0003e600081004ff */
[----:B------:R-:W-:Y:S04]  /*6000*/  @UP1 UMOV UR24, UR4 ;  /* 0x0000000400181c82 */ /* 0x000fe80008000000 */
[----:B------:R-:W-:Y:S04]  /*6010*/  @UP1 UMOV UR13, UR6 ;  /* 0x00000006000d1c82 */ /* 0x000fe80008000000 */
[----:B------:R-:W-:Y:S01]  /*6020*/  @UP1 UMOV UR7, UR5 ;  /* 0x0000000500071c82 */ /* 0x000fe20008000000 */
[----:B------:R-:W-:Y:S05]  /*6030*/  BRA.U !UP0, `(.L_x_125) ;  /* 0x0000000108a47547 */ /* 0x000fea000b800000 */
[----:B------:R-:W-:Y:S02]  /*6040*/  UIMAD.WIDE.U32 UR10, UR7, UR31, URZ ;  /* 0x0000001f070a72a5 */ /* 0x000fe4000f8e00ff */
[----:B------:R-:W-:Y:S02]  /*6050*/  UIMAD.WIDE.U32 UR18, UR13, UR28, URZ ;  /* 0x0000001c0d1272a5 */ /* 0x000fe4000f8e00ff */
[----:B------:R-:W-:Y:S02]  /*6060*/  USEL UR4, UR25, UR32, !UP5 ;  /* 0x0000002019047287 */ /* 0x000fe4000e800000 */
[----:B------:R-:W-:Y:S02]  /*6070*/  USEL UR8, UR26, UR33, !UP6 ;  /* 0x000000211a087287 */ /* 0x000fe4000f000000 */
[----:B------:R-:W-:Y:S02]  /*6080*/  UIMAD.WIDE.U32 UR20, UR4, UR14, URZ ;  /* 0x0000000e041472a5 */ /* 0x000fe4000f8e00ff */
[----:B------:R-:W-:Y:S01]  /*6090*/  UIMAD.WIDE.U32 UR22, UR8, UR14, URZ ;  /* 0x0000000e081672a5 */ /* 0x000fe2000f8e00ff */
[----:B------:R-:W-:Y:S02]  /*60a0*/  UMOV UR5, UR11 ;  /* 0x0000000b00057c82 */ /* 0x000fe40008000000 */
[----:B------:R-:W-:Y:S03]  /*60b0*/  USHF.R.U32.HI UR6, URZ, UR35, UR5 ;  /* 0x00000023ff067299 */ /* 0x000fe60008011605 */
[----:B------:R-:W-:Y:S01]  /*60c0*/  UMOV UR5, UR19 ;  /* 0x0000001300057c82 */ /* 0x000fe20008000000 */
[----:B------:R-:W-:Y:S02]  /*60d0*/  USEL UR6, UR7, UR6, !UP5 ;  /* 0x0000000607067287 */ /* 0x000fe4000e800000 */
[----:B------:R-:W-:Y:S02]  /*60e0*/  USHF.R.U32.HI UR9, URZ, UR29, UR5 ;  /* 0x0000001dff097299 */ /* 0x000fe40008011605 */
[----:B------:R-:W-:Y:S01]  /*60f0*/  UIMAD.WIDE.U32 UR10, UR6, UR14, URZ ;  /* 0x0000000e060a72a5 */ /* 0x000fe2000f8e00ff */
[----:B------:R-:W-:Y:S02]  /*6100*/  UMOV UR5, UR21 ;  /* 0x0000001500057c82 */ /* 0x000fe40008000000 */
[----:B------:R-:W-:Y:S03]  /*6110*/  @UP4 USHF.R.U32.HI UR4, URZ, UR15, UR5 ;  /* 0x0000000fff044299 */ /* 0x000fe60008011605 */
[----:B------:R-:W-:Y:S01]  /*6120*/  UMOV UR5, UR23 ;  /* 0x0000001700057c82 */ /* 0x000fe20008000000 */
[----:B------:R-:W-:Y:S02]  /*6130*/  UIMAD UR4, UR40, UR4, URZ ;  /* 0x00000004280472a4 */ /* 0x000fe4000f8e02ff */
[----:B------:R-:W-:Y:S02]  /*6140*/  @UP4 USHF.R.U32.HI UR8, URZ, UR15, UR5 ;  /* 0x0000000fff084299 */ /* 0x000fe40008011605 */
[----:B------:R-:W-:Y:S02]  /*6150*/  USEL UR5, UR13, UR9, !UP6 ;  /* 0x000000090d057287 */ /* 0x000fe4000f000000 */
[----:B------:R-:W-:Y:S02]  /*6160*/  UIMAD UR9, UR40, UR8, URZ ;  /* 0x00000008280972a4 */ /* 0x000fe4000f8e02ff */
[----:B------:R-:W-:Y:S03]  /*6170*/  UISETP.GE.AND UP0, UPT, UR6, UR4, UPT ;  /* 0x000000040600728c */ /* 0x000fe6000bf06270 */
[----:B------:R-:W-:Y:S01]  /*6180*/  UMOV UR4, UR11 ;  /* 0x0000000b00047c82 */ /* 0x000fe20008000000 */
[----:B------:R-:W-:Y:S02]  /*6190*/  UISETP.GE.OR UP0, UPT, UR5, UR9, UP0 ;  /* 0x000000090500728c */ /* 0x000fe40008706670 */
[----:B------:R-:W-:Y:S02]  /*61a0*/  USHF.R.U32.HI UR4, URZ, UR15, UR4 ;  /* 0x0000000fff047299 */ /* 0x000fe40008011604 */
[----:B------:R-:W-:Y:S02]  /*61b0*/  UIMAD.WIDE.U32 UR10, UR5, UR14, URZ ;  /* 0x0000000e050a72a5 */ /* 0x000fe4000f8e00ff */
[----:B------:R-:W-:Y:S04]  /*61c0*/  USEL UR12, UR6, UR4, !UP4 ;  /* 0x00000004060c7287 */ /* 0x000fe8000e000000 */
[----:B------:R-:W-:Y:S01]  /*61d0*/  UIADD3 UR9, UPT, UPT, -UR12, URZ, URZ ;  /* 0x000000ff0c097290 */ /* 0x000fe2000fffe1ff */
[----:B------:R-:W-:Y:S02]  /*61e0*/  @!UP0 UMOV UR4, UR11 ;  /* 0x0000000b00048c82 */ /* 0x000fe40008000000 */
[----:B------:R-:W-:Y:S02]  /*61f0*/  @!UP0 USHF.R.U32.HI UR4, URZ, UR15, UR4 ;  /* 0x0000000fff048299 */ /* 0x000fe40008011604 */
[----:B------:R-:W-:Y:S02]  /*6200*/  UIMAD UR9, UR40, UR9, UR6 ;  /* 0x00000009280972a4 */ /* 0x000fe4000f8e0206 */
[----:B------:R-:W-:Y:S04]  /*6210*/  @!UP0 USEL UR4, UR5, UR4, !UP4 ;  /* 0x0000000405048287 */ /* 0x000fe8000e000000 */
[----:B------:R-:W-:Y:S02]  /*6220*/  @!UP0 UIMAD UR9, UR8, UR9, UR4 ;  /* 0x00000009080982a4 */ /* 0x000fe4000f8e0204 */
[----:B------:R-:W-:Y:S02]  /*6230*/  @!UP0 UIADD3 UR10, UPT, UPT, UR12, -UR4, URZ ;  /* 0x800000040c0a8290 */ /* 0x000fe4000fffe0ff */
[----:B------:R-:W-:Y:S02]  /*6240*/  UIADD3 UR4, UPT, UPT, -UR5, URZ, URZ ;  /* 0x000000ff05047290 */ /* 0x000fe4000fffe1ff */
[----:B------:R-:W-:Y:S02]  /*6250*/  UIADD3 UR8, UPT, UPT, -UR6, URZ, URZ ;  /* 0x000000ff06087290 */ /* 0x000fe4000fffe1ff */
[----:B------:R-:W-:Y:S02]  /*6260*/  @!UP0 UIMAD UR6, UR10, UR40, UR5 ;  /* 0x000000280a0682a4 */ /* 0x000fe4000f8e0205 */
[----:B------:R-:W-:Y:S02]  /*6270*/  UIMAD UR13, UR16, UR4, UR13 ;  /* 0x00000004100d72a4 */ /* 0x000fe4000f8e020d */
[----:B------:R-:W-:Y:S01]  /*6280*/  UIMAD UR7, UR30, UR8, UR7 ;  /* 0x000000081e0772a4 */ /* 0x000fe2000f8e0207 */
[----:B------:R-:W-:Y:S02]  /*6290*/  @!UP0 UMOV UR5, UR9 ;  /* 0x0000000900058c82 */ /* 0x000fe40008000000 */
[----:B------:R-:W-:Y:S02]  /*62a0*/  UIMAD UR13, UR5, UR16, UR13 ;  /* 0x00000010050d72a4 */ /* 0x000fe4000f8e020d */
[----:B------:R-:W-:Y:S11]  /*62b0*/  UIMAD UR7, UR6, UR30, UR7 ;  /* 0x0000001e060772a4 */ /* 0x000ff6000f8e0207 */
[----:B------:R-:W-:Y:S01]  /*62c0*/  @!UPT UIADD3 URZ, UPT, UPT, URZ, URZ, URZ ;  /* 0x000000fffffff290 */ /* 0x000fe2000fffe0ff */
.L_x_125:
[----:B------:R-:W2:Y:S01]  /*62d0*/  @!UP2 LDCU.128 UR20, c[0x0][0xb10] ;  /* 0x00016200ff14a7ac */ /* 0x000ea20008000c00 */
[C---:B---3--:R-:W-:Y:S02]  /*62e0*/  ISETP.NE.U32.AND P1, PT, R4.reuse, RZ, PT ;  /* 0x000000ff0400720c */ /* 0x048fe40003f25070 */
[----:B------:R-:W-:Y:S02]  /*62f0*/  ISETP.NE.U32.AND P0, PT, R4, RZ, PT ;  /* 0x000000ff0400720c */ /* 0x000fe40003f05070 */
[C---:B------:R-:W-:Y:S02]  /*6300*/  ISETP.NE.AND.EX P1, PT, R5.reuse, RZ, PT, P1 ;  /* 0x000000ff0500720c */ /* 0x040fe40003f25310 */
[----:B------:R-:W-:Y:S01]  /*6310*/  ISETP.NE.AND.EX P0, PT, R5, RZ, PT, P0 ;  /* 0x000000ff0500720c */ /* 0x000fe20003f05300 */
[----:B------:R-:W3:Y:S01]  /*6320*/  @!UP2 LDCU UR5, c[0x0][0xb0c] ;  /* 0x00016180ff05a7ac */ /* 0x000ee20008000800 */
[----:B------:R-:W-:Y:S01]  /*6330*/  SHF.L.U32 R6, R15, 0x1f, RZ ;  /* 0x0000001f0f067819 */ /* 0x000fe200000006ff */
[----:B--2---:R-:W-:Y:S07]  /*6340*/  UIMAD.WIDE.U32 UR8, UR13, UR20, URZ ;  /* 0x000000140d0872a5 */ /* 0x004fee000f8e00ff */
[----:B------:R-:W-:Y:S01]  /*6350*/  @!UP2 UMOV UR4, UR9 ;  /* 0x000000090004ac82 */ /* 0x000fe20008000000 */
[----:B---3--:R-:W-:Y:S02]  /*6360*/  @!UP2 UISETP.NE.AND UP0, UPT, UR5, 0x1, UPT ;  /* 0x000000010500a88c */ /* 0x008fe4000bf05270 */
[----:B------:R-:W-:Y:S02]  /*6370*/  @!UP2 USHF.R.U32.HI UR4, URZ, UR21, UR4 ;  /* 0x00000015ff04a299 */ /* 0x000fe40008011604 */
[----:B------:R-:W-:Y:S02]  /*6380*/  UIMAD.WIDE.U32 UR8, UR7, UR23, URZ ;  /* 0x00000017070872a5 */ /* 0x000fe4000f8e00ff */
[----:B------:R-:W-:Y:S02]  /*6390*/  @!UP2 USEL UR10, UR13, UR4, !UP0 ;  /* 0x000000040d0aa287 */ /* 0x000fe4000c000000 */
[----:B------:R-:W-:Y:S03]  /*63a0*/  @!UP2 UISETP.NE.AND UP0, UPT, UR22, 0x1, UPT ;  /* 0x000000011600a88c */ /* 0x000fe6000bf05270 */
[----:B------:R-:W-:Y:S02]  /*63b0*/  @!UP2 UMOV UR6, UR9 ;  /* 0x000000090006ac82 */ /* 0x000fe40008000000 */
[----:B------:R-:W2:Y:S02]  /*63c0*/  @!UP2 LDCU UR4, c[0x0][0xb20] ;  /* 0x00016400ff04a7ac */ /* 0x000ea40008000800 */
[----:B--2---:R-:W-:Y:S04]  /*63d0*/  @!UP2 USHF.R.U32.HI UR6, URZ, UR4, UR6 ;  /* 0x00000004ff06a299 */ /* 0x004fe80008011606 */
[----:B------:R-:W-:Y:S04]  /*63e0*/  @!UP2 USEL UR6, UR7, UR6, !UP0 ;  /* 0x000000060706a287 */ /* 0x000fe8000c000000 */
[----:B------:R-:W-:Y:S02]  /*63f0*/  @!UP2 UIADD3 UR4, UPT, UPT, -UR10, UR6, URZ ;  /* 0x000000060a04a290 */ /* 0x000fe4000fffe1ff */
[----:B------:R-:W-:Y:S02]  /*6400*/  @!UP2 UIADD3 UR6, UPT, UPT, UR10, -UR6, URZ ;  /* 0x800000060a06a290 */ /* 0x000fe4000fffe0ff */
[----:B------:R-:W-:Y:S02]  /*6410*/  @!UP2 UIMAD UR13, UR4, UR5, UR13 ;  /* 0x00000005040da2a4 */ /* 0x000fe4000f8e020d */
[----:B------:R-:W-:Y:S01]  /*6420*/  @!UP2 UIMAD UR7, UR6, UR22, UR7 ;  /* 0x000000160607a2a4 */ /* 0x000fe2000f8e0207 */
[----:B------:R-:W-:Y:S11]  /*6430*/  BRA.U UP3, `(.L_x_126) ;  /* 0x0000000103107547 */ /* 0x000ff6000b800000 */
[----:B------:R-:W-:Y:S04]  /*6440*/  MOV R7, UR34 ;  /* 0x0000002200077c02 */ /* 0x000fe80008000f00 */
[----:B------:R-:W-:Y:S04]  /*6450*/  SHF.L.U32 R7, R7, 0x1f, RZ ;  /* 0x0000001f07077819 */ /* 0x000fe800000006ff */
[----:B------:R-:W2:Y:S02]  /*6460*/  SYNCS.PHASECHK.TRANS64.TRYWAIT P2, [UR17+0x2a8], R7 ;  /* 0x0002a807ff0075a7 */ /* 0x000ea40008041111 */
[----:B--2---:R-:W-:Y:S05]  /*6470*/  @!P2 BRA `(.L_x_127) ;  /* 0x000000400010a947 */ /* 0x004fea0003800000 */
.L_x_126:
[----:B------:R-:W-:Y:S05]  /*6480*/  @!P1 BRA `(.L_x_128) ;  /* 0x0000000000309947 */ /* 0x000fea0003800000 */
[----:B------:R-:W-:Y:S01]  /*6490*/  ISETP.NE.U32.AND P1, PT, R2, RZ, PT ;  /* 0x000000ff0200720c */ /* 0x000fe20003f25070 */
[----:B------:R-:W2:Y:S01]  /*64a0*/  LDCU.64 UR4, c[0x0][0x358] ;  /* 0x00006b00ff0477ac */ /* 0x000ea20008000a00 */
[----:B------:R-:W-:Y:S02]  /*64b0*/  IMAD.MOV.U32 R141, RZ, RZ, 0x1 ;  /* 0x00000001ff8d7424 */ /* 0x000fe400078e00ff */
[----:B------:R-:W-:Y:S11]  /*64c0*/  ISETP.NE.AND.EX P1, PT, R3, RZ, PT, P1 ;  /* 0x000000ff0300720c */ /* 0x000ff60003f25310 */
[----:B------:R-:W-:Y:S02]  /*64d0*/  @!UPT UIADD3 URZ, UPT, UPT, URZ, URZ, URZ ;  /* 0x000000fffffff290 */ /* 0x000fe4000fffe0ff */
[----:B------:R-:W3:Y:S01]  /*64e0*/  @P1 LDC.64 R8, c[0x0][0x888] ;  /* 0x00022200ff081b82 */ /* 0x000ee20000000a00 */
[----:B-1----:R-:W-:Y:S04]  /*64f0*/  @P1 IMAD R0, R4, UR36, RZ ;  /* 0x0000002404001c24 */ /* 0x002fe8000f8e02ff */
[----:B---3--:R-:W-:Y:S04]  /*6500*/  @P1 IMAD.WIDE R8, R0, 0x4, R8 ;  /* 0x0000000400081825 */ /* 0x008fe800078e0208 */
[----:B------:R-:W-:Y:S01]  /*6510*/  HFMA2 R0, -RZ, RZ, 0, 5.9604644775390625e-08 ;  /* 0x00000001ff007431 */ /* 0x000fe200000001ff */
[----:B--2--5:R2:W5:Y:S04]  /*6520*/  @P1 LDG.E R71, desc[UR4][R8.64] ;  /* 0x0000000408471981 */ /* 0x024568000c1e1900 */
[----:B------:R-:W-:Y:S01]  /*6530*/  @!P1 PRMT R141, R0, 0x7610, R141 ;  /* 0x00007610008d9816 */ /* 0x000fe2000000008d */
[----:B--2---:R-:W3:Y:S06]  /*6540*/  @!P1 LDC R71, c[0x0][0x880] ;  /* 0x00022000ff479b82 */ /* 0x004eec0000000800 */
.L_x_128:
[----:B---3-5:R-:W-:Y:S01]  /*6550*/  @!P0 FSETP.EQ.AND P1, PT, R71, RZ, PT ;  /* 0x000000ff4700820b */ /* 0x028fe20003f22000 */
[----:B------:R-:W-:Y:S01]  /*6560*/  @!UPT UIADD3 URZ, UPT, UPT, URZ, URZ, URZ ;  /* 0x000000fffffff290 */ /* 0x000fe2000fffe0ff */
[----:B------:R-:W-:Y:S11]  /*6570*/  @!P0 BRA `(.L_x_129) ;  /* 0x0000000000188947 */ /* 0x000ff60003800000 */
[----:B------:R-:W-:Y:S02]  /*6580*/  LOP3.LUT P0, RZ, R141, 0xff, RZ, 0xc0, !PT ;  /* 0x000000ff8dff7812 */ /* 0x000fe4000780c0ff */
[----:B------:R-:W-:Y:S04]  /*6590*/  ISETP.NE.U32.AND P1, PT, R2, RZ, PT ;  /* 0x000000ff0200720c */ /* 0x000fe80003f25070 */
[----:B------:R-:W-:Y:S04]  /*65a0*/  ISETP.NE.AND.EX P1, PT, R3, RZ, PT, P1 ;  /* 0x000000ff0300720c */ /* 0x000fe80003f25310 */
[----:B------:R-:W-:Y:S03]  /*65b0*/  PLOP3.LUT P1, PT, P1, PT, PT, 0x8, 0x80 ;  /* 0x000000000080781c */ /* 0x000fe60000f2e170 */
[----:B------:R-:W-:Y:S11]  /*65c0*/  @P0 FSETP.EQ.AND P1, PT, R71, RZ, PT ;  /* 0x000000ff4700020b */ /* 0x000ff60003f22000 */
[----:B------:R-:W-:Y:S02]  /*65d0*/  @!UPT UIADD3 URZ, UPT, UPT, URZ, URZ, URZ ;  /* 0x000000fffffff290 */ /* 0x000fe4000fffe0ff */
.L_x_129:
[----:B------:R-:W2:Y:S01]  /*65e0*/  SYNCS.PHASECHK.TRANS64.TRYWAIT P0, [UR17+0x298], R6 ;  /* 0x00029806ff0075a7 */ /* 0x000ea20008001111 */
[----:B------:R-:W-:Y:S02]  /*65f0*/  ELECT P2, URZ, PT ;  /* 0x0000000000ff782f */ /* 0x000fe40003840000 */
[----:B------:R-:W-:Y:S01]  /*6600*/  IADD3 R14, PT, PT, R14, 0x1, RZ ;  /* 0x000000010e0e7810 */ /* 0x000fe20007ffe0ff */
[----:B--2---:R-:W-:Y:S10]  /*6610*/  @!P0 BRA `(.L_x_130) ;  /* 0x0000003c00c08947 */ /* 0x004ff40003800000 */
.L_x_258:
[----:B------:R-:W-:Y:S01]  /*6620*/  PLOP3.LUT P1, PT, P1, P2, PT, 0xf2, 0x2f ;  /* 0x00000000002f781c */ /* 0x000fe20000f25e72 */
[----:B------:R-:W-:Y:S01]  /*6630*/  UMOV UR18, 0x0 ;  /* 0x0000000000127882 */ /* 0x000fe20000000000 */
[----:B------:R-:W-:Y:S01]  /*6640*/  UMOV UR19, 0x10000000 ;  /* 0x1000000000137882 */ /* 0x000fe20000000000 */
[----:B------:R-:W-:Y:S01]  /*6650*/  UMOV UR12, UR36 ;  /* 0x00000024000c7c82 */ /* 0x000fe20008000000 */
[----:B------:R-:W-:Y:S01]  /*6660*/  LOP3.LUT R15, R15, 0x1, RZ, 0x3c, !PT ;  /* 0x000000010f0f7812 */ /* 0x000fe200078e3cff */
[----:B------:R-:W-:Y:S01]  /*6670*/  UPLOP3.LUT UP3, UPT, UPT, UPT, UPT, 0x80, 0x8 ;  /* 0x000000000008789c */ /* 0x000fe20003f6f070 */
[----:B------:R-:W-:Y:S07]  /*6680*/  UMOV UR36, UR24 ;  /* 0x0000001800247c82 */ /* 0x000fee0008000000 */
[----:B-1----:R-:W-:Y:S01]  /*6690*/  @!P1 IADD3 R6, P0, PT, R16, 0x580, RZ ;  /* 0x0000058010069810 */ /* 0x002fe20007f1e0ff */
[----:B------:R-:W-:Y:S03]  /*66a0*/  VOTEU.ALL UP0, P1 ;  /* 0x0000000000ff7886 */ /* 0x000fe60000800000 */
[----:B------:R-:W-:Y:S01]  /*66b0*/  @!P1 R2UR UR5, R6 ;  /* 0x00000000060592ca */ /* 0x000fe200000e0000 */
[----:B------:R-:W-:Y:S01]  /*66c0*/  @!P1 IMAD.X R0, RZ, RZ, R17, P0 ;  /* 0x000000ffff009224 */ /* 0x000fe200000e0611 */
[----:B------:R-:W-:Y:S01]  /*66d0*/  @!UP0 USHF.L.U32 UR10, UR45, 0x6, URZ ;  /* 0x000000062d0a8899 */ /* 0x000fe200080006ff */
[----:B------:R-:W-:Y:S01]  /*66e0*/  ISETP.NE.AND P0, PT, R14, 0x2, PT ;  /* 0x000000020e00780c */ /* 0x000fe20003f05270 */
[----:B------:R-:W-:Y:S02]  /*66f0*/  @!UP0 USHF.L.U32 UR11, UR46, 0x7, URZ ;  /* 0x000000072e0b8899 */ /* 0x000fe400080006ff */
[----:B------:R-:W-:Y:S01]  /*6700*/  @!P1 R2UR UR4, R0 ;  /* 0x00000000000492ca */ /* 0x000fe200000e0000 */
[----:B------:R-:W-:Y:S01]  /*6710*/  @!UP0 UIADD3 UR8, UPT, UPT, UR17, 0x400, URZ ;  /* 0x0000040011088890 */ /* 0x000fe2000fffe0ff */
[----:B------:R-:W-:Y:S01]  /*6720*/  SEL R0, RZ, 0x1, P0 ;  /* 0x00000001ff007807 */ /* 0x000fe20000000000 */
[----:B------:R-:W-:Y:S01]  /*6730*/  @!UP0 UIADD3 UR9, UPT, UPT, UR17, 0x290, URZ ;  /* 0x0000029011098890 */ /* 0x000fe2000fffe0ff */
[----:B------:R-:W-:Y:S01]  /*6740*/  SEL R14, R14, RZ, P0 ;  /* 0x000000ff0e0e7207 */ /* 0x000fe20000000000 */
[----:B------:R-:W-:Y:S01]  /*6750*/  VOTEU.ALL UP0, P1 ;  /* 0x0000000000ff7886 */ /* 0x000fe20000800000 */
[----:B------:R-:W-:Y:S01]  /*6760*/  LOP3.LUT R13, R13, R0, RZ, 0x3c, !PT ;  /* 0x000000000d0d7212 */ /* 0x000fe200078e3cff */
[----:B------:R-:W-:Y:S01]  /*6770*/  IMAD.U32 R6, RZ, RZ, UR5 ;  /* 0x00000005ff067e24 */ /* 0x000fe2000f8e00ff */
[----:B------:R-:W-:Y:S02]  /*6780*/  UIADD3 UR45, UPT, UPT, UR7, UR55, URZ ;  /* 0x00000037072d7290 */ /* 0x000fe4000fffe0ff */
[----:B------:R-:W-:Y:S03]  /*6790*/  UIADD3 UR46, UPT, UPT, UR13, UR58, URZ ;  /* 0x0000003a0d2e7290 */ /* 0x000fe6000fffe0ff */
[----:B------:R-:W-:Y:S01]  /*67a0*/  IMAD.U32 R7, RZ, RZ, UR4 ;  /* 0x00000004ff077e24 */ /* 0x000fe2000f8e00ff */
[----:B------:R-:W-:Y:S04]  /*67b0*/  @!P1 R2UR UR4, R6 ;  /* 0x00000000060492ca */ /* 0x000fe800000e0000 */
[----:B------:R-:W-:Y:S11]  /*67c0*/  @!P1 R2UR UR5, R7 ;  /* 0x00000000070592ca */ /* 0x000ff600000e0000 */
[----:B------:R-:W-:Y:S02]  /*67d0*/  @!UPT UIADD3 URZ, UPT, UPT, URZ, URZ, URZ ;  /* 0x000000fffffff290 */ /* 0x000fe4000fffe0ff */
[----:B------:R2:W-:Y:S01]  /*67e0*/  @!UP0 UTMALDG.3D [UR8], [UR4], desc[UR18] ;  /* 0x00001208040085b4 */ /* 0x0005e20008011000 */
[----:B------:R2:W-:Y:S01]  /*67f0*/  @!P1 SYNCS.ARRIVE.TRANS64.RED.A0TR RZ, [UR17+0x290], R12 ;  /* 0x0002900cffff99a7 */ /* 0x0005e20008300411 */
[----:B------:R-:W-:Y:S01]  /*6800*/  SYNCS.ARRIVE.TRANS64.RED.A1T0 RZ, [UR27], RZ ;  /* 0x000000ffffff79a7 */ /* 0x000fe2000810041b */
[----:B------:R-:W-:Y:S05]  /*6810*/  BRA.U UP1, `(.L_x_131) ;  /* 0xfffffff5018c7547 */ /* 0x000fea000b83ffff */
[----:B------:R-:W-:Y:S07]  /*6820*/  MOV R0, UR17 ;  /* 0x0000001100007c02 */ /* 0x000fee0008000f00 */
.L_x_132:
[----:B-1----:R-:W-:-:S04]  /*6830*/  SHF.L.U32 R2, R15, 0x1f, RZ ;  /* 0x0000001f0f027819 */ /* 0x002fc800000006ff */
[----:B------:R1:W3:Y:S03]  /*6840*/  SYNCS.PHASECHK.TRANS64.TRYWAIT P0, [R0+URZ+0x298], R2 ;  /* 0x00029802000075a7 */ /* 0x0002e600080011ff */
[----:B---3--:R-:W-:Y:S05]  /*6850*/  @!P0 NANOSLEEP.SYNCS 0x989680 ;  /* 0x009896800000895d */ /* 0x008fea0003900000 */
[----:B------:R-:W3:Y:S02]  /*6860*/  @!P0 SYNCS.PHASECHK.TRANS64 P0, [R0+URZ+0x298], R2 ;  /* 0x00029802000085a7 */ /* 0x000ee400080010ff */
[----:B--23--:R-:W-:Y:S05]  /*6870*/  @P0 EXIT ;  /* 0x000000000000094d */ /* 0x00cfea0003800000 */
[----:B------:R-:W-:Y:S05]  /*6880*/  BRA `(.L_x_132) ;  /* 0xfffffffc00e87947 */ /* 0x000fea000383ffff */
.L_x_123:
[----:B------:R-:W-:-:S06]  /*6890*/  UISETP.GE.AND UP0, UPT, UR13, 0x4, UPT ;  /* 0x000000040d00788c */ /* 0x000fcc000bf06270 */
[----:B------:R-:W-:-:S13]  /*68a0*/  PLOP3.LUT P0, PT, PT, PT, UP0, 0x80, 0x8 ;  /* 0x000000000008781c */ /* 0x000fda0003f0f008 */
[----:B------:R-:W-:Y:S05]  /*68b0*/  @!P0 EXIT ;  /* 0x000000000000894d */ /* 0x000fea0003800000 */
[----:B------:R-:W1:Y:S08]  /*68c0*/  S2UR UR4, SR_CgaCtaId ;  /* 0x00000000000479c3 */ /* 0x000e700000008800 */
[----:B------:R-:W-:Y:S01]  /*68d0*/  BAR.SYNC.DEFER_BLOCKING 0x6, 0xa0 ;  /* 0x0182800000007b1d */ /* 0x000fe20000010000 */
[C---:B------:R-:W-:Y:S01]  /*68e0*/  IMAD.SHL.U32 R4, R131.reuse, 0x40, RZ ;  /* 0x0000004083047824 */ /* 0x040fe200078e00ff */
[----:B------:R-:W-:Y:S01]  /*68f0*/  CS2R R146, SRZ ;  /* 0x0000000000927805 */ /* 0x000fe2000001ff00 */
[C---:B------:R-:W-:Y:S01]  /*6900*/  IMAD.SHL.U32 R140, R131.reuse, 0x8, RZ ;  /* 0x00000008838c7824 */ /* 0x040fe200078e00ff */
[----:B------:R-:W-:Y:S01]  /*6910*/  CS2R R144, SRZ ;  /* 0x0000000000907805 */ /* 0x000fe2000001ff00 */
[C---:B------:R-:W-:Y:S01]  /*6920*/  IMAD.SHL.U32 R148, R131.reuse, 0x10, RZ ;  /* 0x0000001083947824 */ /* 0x040fe200078e00ff */
[----:B------:R-:W-:Y:S01]  /*6930*/  UMOV UR44, 0x400 ;  /* 0x00000400002c7882 */ /* 0x000fe20000000000 */
[----:B------:R-:W-:Y:S01]  /*6940*/  LOP3.LUT R5, R4, 0x180, RZ, 0xc0, !PT ;  /* 0x0000018004057812 */ /* 0x000fe200078ec0ff */
[----:B------:R-:W2:Y:S01]  /*6950*/  LDC.64 R136, c[0x0][0x888] ;  /* 0x00022200ff887b82 */ /* 0x000ea20000000a00 */
[----:B------:R-:W-:Y:S01]  /*6960*/  IMAD.U32 R69, R131, 0x10000, RZ ;  /* 0x0001000083457824 */ /* 0x000fe200078e00ff */
[----:B------:R-:W-:Y:S01]  /*6970*/  LOP3.LUT R150, R148, 0x20, RZ, 0xc0, !PT ;  /* 0x0000002094967812 */ /* 0x000fe200078ec0ff */
[----:B------:R-:W-:Y:S01]  /*6980*/  IMAD.MOV.U32 R68, RZ, RZ, RZ ;  /* 0x000000ffff447224 */ /* 0x000fe200078e00ff */
[----:B------:R-:W-:Y:S01]  /*6990*/  LOP3.LUT R140, R5, 0x30, R140, 0xf8, !PT ;  /* 0x00000030058c7812 */ /* 0x000fe200078ef88c */
[----:B------:R-:W3:Y:S01]  /*69a0*/  LDCU UR53, c[0x0][0x370] ;  /* 0x00006e00ff3577ac */ /* 0x000ee20008000800 */
[----:B------:R-:W-:-:S02]  /*69b0*/  LOP3.LUT R69, R69, 0x600000, RZ, 0xc0, !PT ;  /* 0x0060000045457812 */ /* 0x000fc400078ec0ff */
[----:B------:R-:W4:Y:S01]  /*69c0*/  LDC.64 R138, c[0x0][0x890] ;  /* 0x00022400ff8a7b82 */ /* 0x000f220000000a00 */
[----:B------:R-:W-:Y:S01]  /*69d0*/  LOP3.LUT R140, R140, 0x1e40, R4, 0xf8, !PT ;  /* 0x00001e408c8c7812 */ /* 0x000fe200078ef804 */
[----:B------:R-:W2:Y:S01]  /*69e0*/  LDCU.64 UR62, c[0x0][0x348] ;  /* 0x00006900ff3e77ac */ /* 0x000ea20008000a00 */
[----:B------:R-:W-:Y:S01]  /*69f0*/  LOP3.LUT R148, R148, 0x40, RZ, 0xc0, !PT ;  /* 0x0000004094947812 */ /* 0x000fe200078ec0ff */
[----:B------:R-:W2:Y:S04]  /*6a00*/  LDCU UR41, c[0x0][0xb0c] ;  /* 0x00016180ff2977ac */ /* 0x000ea80008000800 */
[----:B------:R-:W2:Y:S01]  /*6a10*/  LDC.64 R134, c[0x0][0x8b0] ;  /* 0x00022c00ff867b82 */ /* 0x000ea20000000a00 */
[----:B-1----:R-:W-:Y:S01]  /*6a20*/  ULEA UR44, UR4, UR44, 0x18 ;  /* 0x0000002c042c7291 */ /* 0x002fe2000f8ec0ff */
[----:B------:R-:W1:Y:S06]  /*6a30*/  LDCU UR61, c[0x0][0xb20] ;  /* 0x00016400ff3d77ac */ /* 0x000e6c0008000800 */
[----:B------:R-:W1:Y:S01]  /*6a40*/  LDC.64 R132, c[0x0][0x8a8] ;  /* 0x00022a00ff847b82 */ /* 0x000e620000000a00 */
[----:B------:R-:W-:Y:S01]  /*6a50*/  VIADD R149, R140, UR44 ;  /* 0x0000002c8c957c36 */ /* 0x000fe20008000000 */
[----:B------:R-:W-:Y:S01]  /*6a60*/  UIADD3 UR4, UPT, UPT, UR44, 0x2400, URZ ;  /* 0x000024002c047890 */ /* 0x000fe2000fffe0ff */
[----:B------:R-:W3:Y:S01]  /*6a70*/  LDS R0, [UR44+0x360] ;  /* 0x0003602cff007984 */ /* 0x000ee20008000800 */
[----:B------:R-:W1:Y:S02]  /*6a80*/  LDCU UR39, c[0x0][0xb30] ;  /* 0x00016600ff2777ac */ /* 0x000e640008000800 */
[----:B------:R-:W-:-:S02]  /*6a90*/  IADD3 R150, PT, PT, -R150, 0x400, R149 ;  /* 0x0000040096967810 */ /* 0x000fc40007ffe195 */
[----:B------:R-:W-:Y:S01]  /*6aa0*/  IADD3 R149, PT, PT, -R148, 0x400, R149 ;  /* 0x0000040094957810 */ /* 0x000fe20007ffe195 */
[----:B------:R-:W-:Y:S01]  /*6ab0*/  IMAD.U32 R151, RZ, RZ, UR4 ;  /* 0x00000004ff977e24 */ /* 0x000fe2000f8e00ff */
[----:B------:R-:W1:Y:S01]  /*6ac0*/  LDCU.64 UR56, c[0x0][0x888] ;  /* 0x00011100ff3877ac */ /* 0x000e620008000a00 */
[----:B------:R-:W-:Y:S01]  /*6ad0*/  IMAD.IADD R148, R150, 0x1, -R148 ;  /* 0x0000000196947824 */ /* 0x000fe200078e0a94 */
[----:B------:R-:W1:Y:S01]  /*6ae0*/  LDCU.64 UR42, c[0x0][0xb28] ;  /* 0x00016500ff2a77ac */ /* 0x000e620008000a00 */
[----:B------:R-:W1:Y:S01]  /*6af0*/  LDCU.128 UR48, c[0x0][0xb10] ;  /* 0x00016200ff3077ac */ /* 0x000e620008000c00 */
[----:B------:R-:W1:Y:S01]  /*6b00*/  LDCU UR52, c[0x0][0x374] ;  /* 0x00006e80ff3477ac */ /* 0x000e620008000800 */
[----:B------:R-:W-:Y:S01]  /*6b10*/  UIADD3 UR59, UPT, UPT, UR44, 0x400, URZ ;  /* 0x000004002c3b7890 */ /* 0x000fe2000fffe0ff */
[----:B--234-:R-:W-:-:S11]  /*6b20*/  IMAD.IADD R69, R0, 0x1, R69 ;  /* 0x0000000100457824 */ /* 0x01cfd600078e0245 */
.L_x_150:
[----:B------:R-:W-:Y:S02]  /*6b30*/  LEA R3, R144, UR44, 0x3 ;  /* 0x0000002c90037c11 */ /* 0x000fe4000f8e18ff */
[----:B------:R-:W-:Y:S02]  /*6b40*/  SHF.L.U32 R0, R146, 0x1f, RZ ;  /* 0x0000001f92007819 */ /* 0x000fe400000006ff */
[----:B------:R-:W-:Y:S02]  /*6b50*/  LEA R4, R144, UR44, 0x4 ;  /* 0x0000002c90047c11 */ /* 0x000fe4000f8e20ff */
[----:B--2---:R-:W2:Y:S02]  /*6b60*/  SYNCS.PHASECHK.TRANS64.TRYWAIT P0, [R3+URZ+0x2b0], R0 ;  /* 0x0002b000030075a7 */ /* 0x004ea400080011ff */
[----:B-12---:R-:W-:Y:S05]  /*6b70*/  @!P0 BRA `(.L_x_133) ;  /* 0x0000003800808947 */ /* 0x006fea0003800000 */
.L_x_259:
[----:B------:R-:W3:Y:S01]  /*6b80*/  LDS.128 R4, [R4+0x340] ;  /* 0x0003400004047984 */ /* 0x000ee20000000c00 */
[----:B------:R-:W-:Y:S01]  /*6b90*/  UISETP.GE.AND UP0, UPT, UR40, 0x1, UPT ;  /* 0x000000012800788c */ /* 0x000fe2000bf06270 */
[----:B------:R-:W-:Y:S01]  /*6ba0*/  @!PT LDS RZ, [RZ] ;  /* 0x00000000fffff984 */ /* 0x000fe20000000800 */
[----:B------:R-:W-:Y:S01]  /*6bb0*/  @!PT LDS RZ, [RZ] ;  /* 0x00000000fffff984 */ /* 0x000fe20000000800 */
[----:B------:R-:W-:Y:S01]  /*6bc0*/  @!PT LDS RZ, [RZ] ;  /* 0x00000000fffff984 */ /* 0x000fe20000000800 */
[----:B------:R-:W-:Y:S01]  /*6bd0*/  @!PT LDS RZ, [RZ] ;  /* 0x00000000fffff984 */ /* 0x000fe20000000800 */
[----:B------:R4:W-:Y:S06]  /*6be0*/  MEMBAR.ALL.CTA ;  /* 0x0000000000007992 */ /* 0x0009ec0000008000 */
[----:B----4-:R-:W4:Y:S01]  /*6bf0*/  FENCE.VIEW.ASYNC.S ;  /* 0x00000000000073c6 */ /* 0x010f220000000000 */
[----:B---3--:R-:W-:Y:S11]  /*6c00*/  LOP3.LUT P0, RZ, R6, 0x1, RZ, 0xc0, !PT ;  /* 0x0000000106ff7812 */ /* 0x008ff6000780c0ff */
[----:B------:R-:W-:Y:S02]  /*6c10*/  @!UPT UIADD3 URZ, UPT, UPT, URZ, URZ, URZ ;  /* 0x000000fffffff290 */ /* 0x000fe4000fffe0ff */
[----:B----4-:R-:W-:Y:S01]  /*6c20*/  VOTEU.ANY UP1, P0 ;  /* 0x0000000000ff7886 */ /* 0x010fe20000020100 */
[----:B------:R-:W-:Y:S01]  /*6c30*/  PLOP3.LUT P0, PT, PT, PT, UP1, 0x80, 0x8 ;  /* 0x000000000008781c */ /* 0x000fe20003f0f018 */
[----:B------:R-:W-:Y:S11]  /*6c40*/  UP2UR UR47, UPR, URZ, 0x2 ;  /* 0x00000002ff2f7883 */ /* 0x000ff60008000000 */
[----:B------:R-:W-:Y:S01]  /*6c50*/  @!UPT UIADD3 URZ, UPT, UPT, URZ, URZ, URZ ;  /* 0x000000fffffff290 */ /* 0x000fe2000fffe0ff */
        /* <DEDUP_REMOVED lines=13> */
[----:B-1----:R-:W-:Y:S02]  /*6d30*/  UIMAD.WIDE.U32 UR4, UR52, UR51, URZ ;  /* 0x00000033340472a5 */ /* 0x002fe4000f8e00ff */
[----:B------:R-:W-:Y:S02]  /*6d40*/  UIMAD.WIDE.U32 UR6, UR53, UR48, URZ ;  /* 0x00000030350672a5 */ /* 0x000fe4000f8e00ff */
[----:B------:R-:W-:Y:S02]  /*6d50*/  UISETP.NE.AND UP0, UPT, UR50, 0x1, UPT ;  /* 0x000000013200788c */ /* 0x000fe4000bf05270 */
[----:B------:R-:W-:Y:S02]  /*6d60*/  UIMAD.WIDE.U32 UR8, UR37, UR51, URZ ;  /* 0x00000033250872a5 */ /* 0x000fe4000f8e00ff */
[----:B------:R-:W-:Y:S02]  /*6d70*/  UIMAD.WIDE.U32 UR10, UR38, UR48, URZ ;  /* 0x00000030260a72a5 */ /* 0x000fe4000f8e00ff */
[----:B------:R-:W-:Y:S02]  /*6d80*/  UISETP.NE.AND UP1, UPT, UR41, 0x1, UPT ;  /* 0x000000012900788c */ /* 0x000fe4000bf25270 */
[----:B------:R-:W-:Y:S01]  /*6d90*/  UISETP.NE.AND UP2, UPT, UR40, 0x1, UPT ;  /* 0x000000012800788c */ /* 0x000fe2000bf45270 */
[----:B------:R-:W-:Y:S02]  /*6da0*/  UMOV UR4, UR5 ;  /* 0x0000000500047c82 */ /* 0x000fe40008000000 */
[----:B------:R-:W-:Y:S03]  /*6db0*/  USHF.R.U32.HI UR5, URZ, UR61, UR4 ;  /* 0x0000003dff057299 */ /* 0x000fe60008011604 */
[----:B------:R-:W-:Y:S02]  /*6dc0*/  UMOV UR4, UR7 ;  /* 0x0000000700047c82 */ /* 0x000fe40008000000 */
[----:B------:R-:W-:Y:S02]  /*6dd0*/  USHF.R.U32.HI UR7, URZ, UR49, UR4 ;  /* 0x00000031ff077299 */ /* 0x000fe40008011604 */
[----:B------:R-:W-:Y:S02]  /*6de0*/  USEL UR4, UR52, UR5, !UP0 ;  /* 0x0000000534047287 */ /* 0x000fe4000c000000 */
[----:B------:R-:W-:Y:S01]  /*6df0*/  USEL UR7, UR53, UR7, !UP1 ;  /* 0x0000000735077287 */ /* 0x000fe2000c800000 */
[----:B------:R-:W-:Y:S01]  /*6e00*/  UMOV UR5, UR9 ;  /* 0x0000000900057c82 */ /* 0x000fe20008000000 */
[----:B------:R-:W-:Y:S02]  /*6e10*/  UIMAD.WIDE.U32 UR8, UR4, UR42, URZ ;  /* 0x0000002a040872a5 */ /* 0x000fe4000f8e00ff */
[----:B------:R-:W-:Y:S03]  /*6e20*/  USHF.R.U32.HI UR6, URZ, UR61, UR5 ;  /* 0x0000003dff067299 */ /* 0x000fe60008011605 */
[----:B------:R-:W-:Y:S01]  /*6e30*/  UMOV UR5, UR11 ;  /* 0x0000000b00057c82 */ /* 0x000fe20008000000 */
[----:B------:R-:W-:Y:S02]  /*6e40*/  UIMAD.WIDE.U32 UR10, UR7, UR42, URZ ;  /* 0x0000002a070a72a5 */ /* 0x000fe4000f8e00ff */
[----:B------:R-:W-:Y:S02]  /*6e50*/  USHF.R.U32.HI UR12, URZ, UR49, UR5 ;  /* 0x00000031ff0c7299 */ /* 0x000fe40008011605 */
[----:B------:R-:W-:Y:S01]  /*6e60*/  USEL UR6, UR37, UR6, !UP0 ;  /* 0x0000000625067287 */ /* 0x000fe2000c000000 */
[----:B------:R-:W-:Y:S02]  /*6e70*/  UMOV UR5, UR9 ;  /* 0x0000000900057c82 */ /* 0x000fe40008000000 */
[----:B------:R-:W-:Y:S01]  /*6e80*/  UMOV UR10, UR11 ;  /* 0x0000000b000a7c82 */ /* 0x000fe20008000000 */
[----:B------:R-:W-:Y:S02]  /*6e90*/  @UP2 USHF.R.U32.HI UR4, URZ, UR43, UR5 ;  /* 0x0000002bff042299 */ /* 0x000fe40008011605 */
[----:B------:R-:W-:Y:S02]  /*6ea0*/  @UP2 USHF.R.U32.HI UR7, URZ, UR43, UR10 ;  /* 0x0000002bff072299 */ /* 0x000fe4000801160a */
[----:B------:R-:W-:Y:S02]  /*6eb0*/  UIMAD UR4, UR40, UR4, URZ ;  /* 0x00000004280472a4 */ /* 0x000fe4000f8e02ff */
[----:B------:R-:W-:Y:S02]  /*6ec0*/  UIMAD.WIDE.U32 UR10, UR6, UR42, URZ ;  /* 0x0000002a060a72a5 */ /* 0x000fe4000f8e00ff */
[----:B------:R-:W-:Y:S02]  /*6ed0*/  USEL UR5, UR38, UR12, !UP1 ;  /* 0x0000000c26057287 */ /* 0x000fe4000c800000 */
[----:B------:R-:W-:Y:S02]  /*6ee0*/  UIMAD UR8, UR40, UR7, URZ ;  /* 0x00000007280872a4 */ /* 0x000fe4000f8e02ff */
[----:B------:R-:W-:Y:S03]  /*6ef0*/  UISETP.GE.AND UP0, UPT, UR6, UR4, UPT ;  /* 0x000000040600728c */ /* 0x000fe6000bf06270 */
[----:B------:R-:W-:Y:S01]  /*6f00*/  UMOV UR4, UR11 ;  /* 0x0000000b00047c82 */ /* 0x000fe20008000000 */
[----:B------:R-:W-:Y:S02]  /*6f10*/  UISETP.GE.OR UP0, UPT, UR5, UR8, UP0 ;  /* 0x000000080500728c */ /* 0x000fe40008706670 */
[----:B------:R-:W-:Y:S02]  /*6f20*/  USHF.R.U32.HI UR4, URZ, UR43, UR4 ;  /* 0x0000002bff047299 */ /* 0x000fe40008011604 */
[----:B------:R-:W-:Y:S02]  /*6f30*/  UIMAD.WIDE.U32 UR8, UR5, UR42, URZ ;  /* 0x0000002a050872a5 */ /* 0x000fe4000f8e00ff */
[----:B------:R-:W-:Y:S02]  /*6f40*/  USEL UR11, UR6, UR4, !UP2 ;  /* 0x00000004060b7287 */ /* 0x000fe4000d000000 */
[----:B------:R-:W-:Y:S02]  /*6f50*/  UIADD3 UR8, UPT, UPT, -UR5, URZ, URZ ;  /* 0x000000ff05087290 */ /* 0x000fe4000fffe1ff */
[----:B------:R-:W-:Y:S01]  /*6f60*/  UIADD3 UR10, UPT, UPT, -UR11, URZ, URZ ;  /* 0x000000ff0b0a7290 */ /* 0x000fe2000fffe1ff */
[----:B------:R-:W-:Y:S01]  /*6f70*/  @!UP0 UMOV UR4, UR9 ;  /* 0x0000000900048c82 */ /* 0x000fe20008000000 */
[----:B------:R-:W-:Y:S02]  /*6f80*/  UIADD3 UR9, UPT, UPT, -UR6, URZ, URZ ;  /* 0x000000ff06097290 */ /* 0x000fe4000fffe1ff */
[----:B------:R-:W-:Y:S02]  /*6f90*/  @!UP0 USHF.R.U32.HI UR4, URZ, UR43, UR4 ;  /* 0x0000002bff048299 */ /* 0x000fe40008011604 */
[----:B------:R-:W-:Y:S02]  /*6fa0*/  UIMAD UR10, UR40, UR10, UR6 ;  /* 0x0000000a280a72a4 */ /* 0x000fe4000f8e0206 */
[----:B------:R-:W-:Y:S04]  /*6fb0*/  @!UP0 USEL UR4, UR5, UR4, !UP2 ;  /* 0x0000000405048287 */ /* 0x000fe8000d000000 */
[----:B------:R-:W-:Y:S02]  /*6fc0*/  @!UP0 UIMAD UR10, UR7, UR10, UR4 ;  /* 0x0000000a070a82a4 */ /* 0x000fe4000f8e0204 */
[----:B------:R-:W-:Y:S02]  /*6fd0*/  @!UP0 UIADD3 UR11, UPT, UPT, UR11, -UR4, URZ ;  /* 0x800000040b0b8290 */ /* 0x000fe4000fffe0ff */
[----:B------:R-:W-:Y:S02]  /*6fe0*/  UIMAD UR7, UR41, UR8, UR38 ;  /* 0x00000008290772a4 */ /* 0x000fe4000f8e0226 */
[----:B------:R-:W-:Y:S02]  /*6ff0*/  @!UP0 UIMAD UR6, UR11, UR40, UR5 ;  /* 0x000000280b0682a4 */ /* 0x000fe4000f8e0205 */
[----:B------:R-:W-:Y:S01]  /*7000*/  UIMAD UR4, UR50, UR9, UR37 ;  /* 0x00000009320472a4 */ /* 0x000fe2000f8e0225 */
[----:B------:R-:W-:Y:S02]  /*7010*/  @!UP0 UMOV UR5, UR10 ;  /* 0x0000000a00058c82 */ /* 0x000fe40008000000 */
[----:B------:R-:W-:Y:S02]  /*7020*/  UIMAD UR38, UR5, UR41, UR7 ;  /* 0x00000029052672a4 */ /* 0x000fe4000f8e0207 */
[----:B------:R-:W-:Y:S11]  /*7030*/  UIMAD UR37, UR6, UR50, UR4 ;  /* 0x00000032062572a4 */ /* 0x000ff6000f8e0204 */
[----:B------:R-:W-:Y:S01]  /*7040*/  @!UPT UIADD3 URZ, UPT, UPT, URZ, URZ, URZ ;  /* 0x000000fffffff290 */ /* 0x000fe2000fffe0ff */
.L_x_134:
[----:B-1----:R-:W-:Y:S01]  /*7050*/  UISETP.NE.AND UP0, UPT, UR39, 0x1, UPT ;  /* 0x000000012700788c */ /* 0x002fe2000bf05270 */
[----:B------:R-:W-:Y:S10]  /*7060*/  IADD3 R144, PT, PT, R144, 0x1, RZ ;  /* 0x0000000190907810 */ /* 0x000ff40007ffe0ff */
[----:B------:R-:W1:Y:S01]  /*7070*/  @!UP0 LDCU.128 UR12, c[0x0][0xb10] ;  /* 0x00016200ff0c87ac */ /* 0x000e620008000c00 */
[----:B------:R-:W3:Y:S01]  /*7080*/  @!UP0 LDCU UR5, c[0x0][0xb0c] ;  /* 0x00016180ff0587ac */ /* 0x000ee20008000800 */
[----:B------:R-:W4:Y:S01]  /*7090*/  @!UP0 LDCU UR10, c[0x0][0xb20] ;  /* 0x00016400ff0a87ac */ /* 0x000f220008000800 */
[----:B-1----:R-:W-:Y:S02]  /*70a0*/  UIMAD.WIDE.U32 UR8, UR38, UR12, URZ ;  /* 0x0000000c260872a5 */ /* 0x002fe4000f8e00ff */
[----:B------:R-:W-:Y:S02]  /*70b0*/  UIMAD.WIDE.U32 UR6, UR37, UR15, URZ ;  /* 0x0000000f250672a5 */ /* 0x000fe4000f8e00ff */
[----:B------:R-:W-:Y:S03]  /*70c0*/  @!UP0 UISETP.NE.AND UP1, UPT, UR14, 0x1, UPT ;  /* 0x000000010e00888c */ /* 0x000fe6000bf25270 */
[----:B------:R-:W-:Y:S01]  /*70d0*/  @!UP0 UMOV UR4, UR9 ;  /* 0x0000000900048c82 */ /* 0x000fe20008000000 */
[----:B---3--:R-:W-:Y:S02]  /*70e0*/  @!UP0 UISETP.NE.AND UP2, UPT, UR5, 0x1, UPT ;  /* 0x000000010500888c */ /* 0x008fe4000bf45270 */
[----:B------:R-:W-:Y:S01]  /*70f0*/  @!UP0 USHF.R.U32.HI UR4, URZ, UR13, UR4 ;  /* 0x0000000dff048299 */ /* 0x000fe20008011604 */
[----:B------:R-:W-:Y:S02]  /*7100*/  @!UP0 UMOV UR6, UR7 ;  /* 0x0000000700068c82 */ /* 0x000fe40008000000 */
[----:B----4-:R-:W-:Y:S02]  /*7110*/  @!UP0 USHF.R.U32.HI UR6, URZ, UR10, UR6 ;  /* 0x0000000aff068299 */ /* 0x010fe40008011606 */
[----:B------:R-:W-:Y:S02]  /*7120*/  @!UP0 USEL UR7, UR38, UR4, !UP2 ;  /* 0x0000000426078287 */ /* 0x000fe4000d000000 */
[----:B------:R-:W-:Y:S04]  /*7130*/  @!UP0 USEL UR6, UR37, UR6, !UP1 ;  /* 0x0000000625068287 */ /* 0x000fe8000c800000 */
[----:B------:R-:W-:Y:S02]  /*7140*/  @!UP0 UIADD3 UR4, UPT, UPT, -UR7, UR6, URZ ;  /* 0x0000000607048290 */ /* 0x000fe4000fffe1ff */
[----:B------:R-:W-:Y:S02]  /*7150*/  @!UP0 UIADD3 UR6, UPT, UPT, UR7, -UR6, URZ ;  /* 0x8000000607068290 */ /* 0x000fe4000fffe0ff */
[----:B------:R-:W-:Y:S02]  /*7160*/  @!UP0 UIMAD UR38, UR4, UR5, UR38 ;  /* 0x00000005042682a4 */ /* 0x000fe4000f8e0226 */
[----:B------:R-:W-:Y:S02]  /*7170*/  @!UP0 UIMAD UR37, UR6, UR14, UR37 ;  /* 0x0000000e062582a4 */ /* 0x000fe4000f8e0225 */
[----:B------:R-:W-:Y:S09]  /*7180*/  ULOP3.LUT UP0, URZ, UR59, 0x1b0, URZ, 0xc0, !UPT ;  /* 0x000001b03bff7892 */ /* 0x000ff2000f80c0ff */
[----:B------:R-:W-:Y:S05]  /*7190*/  BRA.U !UP0, `(.L_x_135) ;  /* 0x0000000108407547 */ /* 0x000fea000b800000 */
[----:B------:R-:W1:Y:S01]  /*71a0*/  LDCU.64 UR8, c[0x4][0x80] ;  /* 0x01001000ff0877ac */ /* 0x000e620008000a00 */
[----:B------:R-:W-:Y:S01]  /*71b0*/  MOV R3, 0x0 ;  /* 0x0000000000037802 */ /* 0x000fe20000000f00 */
[----:B------:R-:W-:Y:S02]  /*71c0*/  HFMA2 R12, -RZ, RZ, 0, 5.9604644775390625e-08 ;  /* 0x00000001ff0c7431 */ /* 0x000fe400000001ff */
[----:B------:R-:W-:Y:S02]  /*71d0*/  IMAD.MOV.U32 R8, RZ, RZ, 0x70 ;  /* 0x00000070ff087424 */ /* 0x000fe400078e00ff */
[----:B------:R-:W-:Y:S01]  /*71e0*/  IMAD.MOV.U32 R13, RZ, RZ, RZ ;  /* 0x000000ffff0d7224 */ /* 0x000fe200078e00ff */
[----:B------:R-:W3:Y:S01]  /*71f0*/  LDCU.64 UR6, c[0x4][0x88] ;  /* 0x01001100ff0677ac */ /* 0x000ee20008000a00 */
[----:B------:R-:W4:Y:S01]  /*7200*/  LDC.64 R2, c[0x4][R3] ;  /* 0x0100000003027b82 */ /* 0x000f220000000a00 */
[----:B------:R-:W2:Y:S01]  /*7210*/  LDCU.64 UR4, c[0x4][0x8] ;  /* 0x01000100ff0477ac */ /* 0x000ea20008000a00 */
[----:B-1----:R-:W-:Y:S01]  /*7220*/  MOV R5, UR9 ;  /* 0x0000000900057c02 */ /* 0x002fe20008000f00 */
[----:B------:R-:W-:Y:S01]  /*7230*/  IMAD.U32 R4, RZ, RZ, UR8 ;  /* 0x00000008ff047e24 */ /* 0x000fe2000f8e00ff */
[----:B---3--:R-:W-:Y:S01]  /*7240*/  MOV R7, UR7 ;  /* 0x0000000700077c02 */ /* 0x008fe20008000f00 */
[----:B------:R-:W-:Y:S01]  /*7250*/  IMAD.U32 R6, RZ, RZ, UR6 ;  /* 0x00000006ff067e24 */ /* 0x000fe2000f8e00ff */
[----:B--2---:R-:W-:Y:S01]  /*7260*/  MOV R11, UR5 ;  /* 0x00000005000b7c02 */ /* 0x004fe20008000f00 */
[----:B------:R-:W-:Y:S02]  /*7270*/  IMAD.U32 R10, RZ, RZ, UR4 ;  /* 0x00000004ff0a7e24 */ /* 0x000fe4000f8e00ff */
[----:B------:R-:W-:Y:S07]  /*7280*/  LEPC R20, `(.L_x_135) ;  /* 0x000000001014794e */ /* 0x000fee0000000000 */
[----:B----45:R-:W-:Y:S05]  /*7290*/  CALL.ABS.NOINC R2 ;  /* 0x0000000002007343 */ /* 0x030fea0003c00000 */
.L_x_135:
[----:B------:R-:W-:Y:S01]  /*72a0*/  LOP3.LUT P0, RZ, R151, 0x1b0, RZ, 0xc0, !PT ;  /* 0x000001b097ff7812 */ /* 0x000fe2000780c0ff */
[----:B------:R-:W-:Y:S11]  /*72b0*/  BSSY.RECONVERGENT B6, `(.L_x_136) ;  /* 0x0000013000067945 */ /* 0x000ff60003800200 */
[----:B------:R-:W-:Y:S01]  /*72c0*/  @!UPT UIADD3 URZ, UPT, UPT, URZ, URZ, URZ ;  /* 0x000000fffffff290 */ /* 0x000fe2000fffe0ff */
[----:B------:R-:W-:Y:S05]  /*72d0*/  @!P0 BRA `(.L_x_137) ;  /* 0x0000000000408947 */ /* 0x000fea0003800000 */
        /* <DEDUP_REMOVED lines=16> */
.L_x_137:
[----:B------:R-:W-:Y:S05]  /*73e0*/  BSYNC.RECONVERGENT B6 ;  /* 0x0000000000067941 */ /* 0x000fea0003800200 */
.L_x_136:
[----:B------:R-:W-:Y:S01]  /*73f0*/  ISETP.NE.U32.AND P3, PT, R138, RZ, PT ;  /* 0x000000ff8a00720c */ /* 0x000fe20003f65070 */
[----:B------:R-:W-:Y:S01]  /*7400*/  UISETP.NE.AND UP1, UPT, UR60, URZ, UPT ;  /* 0x000000ff3c00728c */ /* 0x000fe2000bf25270 */
[----:B------:R-:W-:Y:S02]  /*7410*/  ISETP.NE.U32.AND P4, PT, R134, RZ, PT ;  /* 0x000000ff8600720c */ /* 0x000fe40003f85070 */
[----:B------:R-:W-:Y:S02]  /*7420*/  ISETP.NE.AND.EX P3, PT, R139, RZ, PT, P3 ;  /* 0x000000ff8b00720c */ /* 0x000fe40003f65330 */
[----:B------:R-:W-:Y:S02]  /*7430*/  PLOP3.LUT P1, PT, PT, PT, PT, 0x8, 0x80 ;  /* 0x000000000080781c */ /* 0x000fe40003f2e170 */
[----:B------:R-:W-:Y:S02]  /*7440*/  PLOP3.LUT P0, PT, PT, PT, UP1, 0x80, 0x8 ;  /* 0x000000000008781c */ /* 0x000fe40003f0f018 */
[----:B------:R-:W-:Y:S02]  /*7450*/  ISETP.NE.AND.EX P4, PT, R135, RZ, PT, P4 ;  /* 0x000000ff8700720c */ /* 0x000fe40003f85340 */
[----:B------:R-:W1:Y:S09]  /*7460*/  @UP1 LDCU.64 UR4, c[0x0][0x888] ;  /* 0x00011100ff0417ac */ /* 0x000e720008000a00 */
[----:B------:R-:W-:Y:S01]  /*7470*/  @P0 PLOP3.LUT P1, PT, P3, PT, PT, 0x80, 0x8 ;  /* 0x000000000008081c */ /* 0x000fe20001f2f070 */
[----:B-1----:R-:W-:Y:S04]  /*7480*/  @UP1 UISETP.NE.U32.AND UP0, UPT, UR4, URZ, UPT ;  /* 0x000000ff0400128c */ /* 0x002fe8000bf05070 */
[----:B------:R-:W-:Y:S04]  /*7490*/  @UP1 UISETP.NE.AND.EX UP0, UPT, UR5, URZ, UPT, UP0 ;  /* 0x000000ff0500128c */ /* 0x000fe8000bf05300 */
[----:B------:R-:W-:Y:S01]  /*74a0*/  @UP1 USEL UR4, URZ, 0xffffffff, UP0 ;  /* 0xffffffffff041887 */ /* 0x000fe20008000000 */
[----:B------:R-:W-:Y:S11]  /*74b0*/  @!P3 BRA `(.L_x_138) ;  /* 0x000000000030b947 */ /* 0x000ff60003800000 */
[----:B------:R-:W-:Y:S01]  /*74c0*/  ISETP.NE.U32.AND P2, PT, R136, RZ, PT ;  /* 0x000000ff8800720c */ /* 0x000fe20003f45070 */
[----:B------:R-:W1:Y:S01]  /*74d0*/  LDCU.64 UR6, c[0x0][0x358] ;  /* 0x00006b00ff0677ac */ /* 0x000e620008000a00 */
[----:B------:R-:W-:Y:S02]  /*74e0*/  IMAD.MOV.U32 R141, RZ, RZ, 0x1 ;  /* 0x00000001ff8d7424 */ /* 0x000fe400078e00ff */
[----:B------:R-:W-:Y:S11]  /*74f0*/  ISETP.NE.AND.EX P2, PT, R137, RZ, PT, P2 ;  /* 0x000000ff8900720c */ /* 0x000ff60003f45320 */
[----:B------:R-:W-:Y:S02]  /*7500*/  @!UPT UIADD3 URZ, UPT, UPT, URZ, URZ, URZ ;  /* 0x000000fffffff290 */ /* 0x000fe4000fffe0ff */
[----:B------:R-:W3:Y:S01]  /*7510*/  @P2 LDC.64 R2, c[0x0][0x888] ;  /* 0x00022200ff022b82 */ /* 0x000ee20000000a00 */
[----:B--2---:R-:W-:Y:S04]  /*7520*/  @P2 IMAD R0, R138, UR36, RZ ;  /* 0x000000248a002c24 */ /* 0x004fe8000f8e02ff */
[----:B---3--:R-:W-:Y:S04]  /*7530*/  @P2 IMAD.WIDE R2, R0, 0x4, R2 ;  /* 0x0000000400022825 */ /* 0x008fe800078e0202 */
[----:B------:R-:W-:Y:S01]  /*7540*/  HFMA2 R0, -RZ, RZ, 0, 5.9604644775390625e-08 ;  /* 0x00000001ff007431 */ /* 0x000fe200000001ff */
[----:B-1---5:R1:W5:Y:S04]  /*7550*/  @P2 LDG.E R71, desc[UR6][R2.64] ;  /* 0x0000000602472981 */ /* 0x022368000c1e1900 */
[----:B------:R-:W-:Y:S01]  /*7560*/  @!P2 PRMT R141, R0, 0x7610, R141 ;  /* 0x00007610008da816 */ /* 0x000fe2000000008d */
[----:B-1----:R-:W3:Y:S06]  /*7570*/  @!P2 LDC R71, c[0x0][0x880] ;  /* 0x00022000ff47ab82 */ /* 0x002eec0000000800 */
.L_x_138:
[----:B------:R-:W-:Y:S05]  /*7580*/  @!P4 BRA `(.L_x_139) ;  /* 0x000000000024c947 */ /* 0x000fea0003800000 */
[----:B------:R-:W-:Y:S01]  /*7590*/  ISETP.NE.U32.AND P2, PT, R132, RZ, PT ;  /* 0x000000ff8400720c */ /* 0x000fe20003f45070 */
[----:B------:R-:W1:Y:S03]  /*75a0*/  LDCU.64 UR6, c[0x0][0x358] ;  /* 0x00006b00ff0677ac */ /* 0x000e660008000a00 */
[----:B------:R-:W-:Y:S11]  /*75b0*/  ISETP.NE.AND.EX P2, PT, R133, RZ, PT, P2 ;  /* 0x000000ff8500720c */ /* 0x000ff60003f45320 */
[----:B------:R-:W-:Y:S02]  /*75c0*/  @!UPT UIADD3 URZ, UPT, UPT, URZ, URZ, URZ ;  /* 0x000000fffffff290 */ /* 0x000fe4000fffe0ff */
[----:B------:R-:W4:Y:S01]  /*75d0*/  @P2 LDC.64 R2, c[0x0][0x8a8] ;  /* 0x00022a00ff022b82 */ /* 0x000f220000000a00 */
[----:B--2---:R-:W-:Y:S04]  /*75e0*/  @P2 IMAD R0, R134, UR36, RZ ;  /* 0x0000002486002c24 */ /* 0x004fe8000f8e02ff */
[----:B----4-:R-:W-:Y:S05]  /*75f0*/  @P2 IMAD.WIDE R2, R0, 0x4, R2 ;  /* 0x0000000400022825 */ /* 0x010fea00078e0202 */
[----:B-1---5:R1:W5:Y:S02]  /*7600*/  @P2 LDG.E R70, desc[UR6][R2.64] ;  /* 0x0000000602462981 */ /* 0x022364000c1e1900 */
[----:B-1----:R-:W4:Y:S02]  /*7610*/  @!P2 LDC R70, c[0x0][0x8a0] ;  /* 0x00022800ff46ab82 */ /* 0x002f240000000800 */
.L_x_139:
[----:B---3-5:R-:W-:Y:S01]  /*7620*/  @P0 FSETP.NEU.AND P4, PT, R71, RZ, PT ;  /* 0x000000ff4700020b */ /* 0x028fe20003f8d000 */
[----:B--2---:R-:W-:Y:S01]  /*7630*/  IMAD.U32 R0, RZ, RZ, UR4 ;  /* 0x00000004ff007e24 */ /* 0x004fe2000f8e00ff */
[----:B------:R-:W-:Y:S01]  /*7640*/  @P0 LOP3.LUT P2, RZ, R141, 0xff, RZ, 0xc0, !PT ;  /* 0x000000ff8dff0812 */ /* 0x000fe2000784c0ff */
[----:B------:R-:W-:Y:S01]  /*7650*/  BSSY B1, `(.L_x_140) ;  /* 0x000003e000017945 */ /* 0x000fe20003800000 */
[----:B------:R-:W-:Y:S02]  /*7660*/  @P0 SEL R2, RZ, 0xffffffff, P4 ;  /* 0xffffffffff020807 */ /* 0x000fe40002000000 */
[----:B------:R-:W-:Y:S02]  /*7670*/  CS2R R18, SRZ ;  /* 0x0000000000127805 */ /* 0x000fe4000001ff00 */
[----:B------:R-:W-:Y:S02]  /*7680*/  LEA R143, R68, UR44, 0x3 ;  /* 0x0000002c448f7c11 */ /* 0x000fe4000f8e18ff */
[----:B------:R-:W-:Y:S02]  /*7690*/  CS2R R16, SRZ ;  /* 0x0000000000107805 */ /* 0x000fe4000001ff00 */
[----:B------:R-:W-:Y:S02]  /*76a0*/  @P1 SEL R2, R0, R2, !P2 ;  /* 0x0000000200021207 */ /* 0x000fe40005000000 */
[----:B------:R-:W-:Y:S02]  /*76b0*/  CS2R R26, SRZ ;  /* 0x00000000001a7805 */ /* 0x000fe4000001ff00 */
[----:B------:R-:W-:Y:S02]  /*76c0*/  SHF.L.U32 R4, R147, 0x1f, RZ ;  /* 0x0000001f93047819 */ /* 0x000fe400000006ff */
[----:B------:R-:W-:Y:S02]  /*76d0*/  CS2R R24, SRZ ;  /* 0x0000000000187805 */ /* 0x000fe4000001ff00 */
[----:B------:R-:W-:Y:S02]  /*76e0*/  @P0 LOP3.LUT R2, R2, 0x1, RZ, 0xc0, !PT ;  /* 0x0000000102020812 */ /* 0x000fe400078ec0ff */
[----:B------:R-:W-:Y:S02]  /*76f0*/  CS2R R30, SRZ ;  /* 0x00000000001e7805 */ /* 0x000fe4000001ff00 */
[----:B------:R-:W-:Y:S02]  /*7700*/  PLOP3.LUT P5, PT, PT, PT, PT, 0x8, 0x80 ;  /* 0x000000000080781c */ /* 0x000fe40003fae170 */
[----:B------:R-:W-:Y:S02]  /*7710*/  CS2R R28, SRZ ;  /* 0x00000000001c7805 */ /* 0x000fe4000001ff00 */
[----:B------:R-:W-:Y:S01]  /*7720*/  ISETP.NE.U32.OR P1, PT, R2, 0x1, !P0 ;  /* 0x000000010200780c */ /* 0x000fe20004725470 */
[----:B------:R-:W-:Y:S01]  /*7730*/  IMAD R2, R68, 0x40, R69 ;  /* 0x0000004044027824 */ /* 0x000fe200078e0245 */
[----:B------:R-:W-:Y:S02]  /*7740*/  CS2R R34, SRZ ;  /* 0x0000000000227805 */ /* 0x000fe4000001ff00 */
[----:B------:R-:W-:Y:S09]  /*7750*/  CS2R R32, SRZ ;  /* 0x0000000000207805 */ /* 0x000ff2000001ff00 */
[----:B------:R-:W-:Y:S04]  /*7760*/  @P1 SHF.L.U32 R0, R145, 0x1f, RZ ;  /* 0x0000001f91001819 */ /* 0x000fe800000006ff */
[----:B------:R-:W1:Y:S01]  /*7770*/  @P1 SYNCS.PHASECHK.TRANS64.TRYWAIT P0, [UR44+0x290], R0 ;  /* 0x00029000ff0015a7 */ /* 0x000e62000800112c */
[----:B------:R2:W3:Y:S01]  /*7780*/  SYNCS.PHASECHK.TRANS64.TRYWAIT P4, [R143+URZ+0x2d0], R4 ;  /* 0x0002d0048f0075a7 */ /* 0x0004e200080811ff */
[----:B-1----:R-:W-:Y:S01]  /*7790*/  @P1 PLOP3.LUT P5, PT, P0, PT, PT, 0x8, 0x80 ;  /* 0x000000000080181c */ /* 0x002fe200007ae170 */
[----:B------:R-:W-:Y:S01]  /*77a0*/  @!UPT UIADD3 URZ, UPT, UPT, URZ, URZ, URZ ;  /* 0x000000fffffff290 */ /* 0x000fe2000fffe0ff */
[----:B--23--:R-:W-:Y:S11]  /*77b0*/  @!P1 BRA `(.L_x_141) ;  /* 0x00000000009c9947 */ /* 0x00cff60003800000 */
[----:B------:R-:W-:Y:S01]  /*77c0*/  ISETP.NE.U32.AND P0, PT, RZ, UR56, PT ;  /* 0x00000038ff007c0c */ /* 0x000fe2000bf05070 */
[----:B------:R-:W-:Y:S01]  /*77d0*/  BSSY B0, `(.L_x_142) ;  /* 0x0000016000007945 */ /* 0x000fe20003800000 */
[----:B------:R-:W-:Y:S02]  /*77e0*/  FSETP.NEU.AND P2, PT, R71, RZ, PT ;  /* 0x000000ff4700720b */ /* 0x000fe40003f4d000 */
[----:B------:R-:W-:Y:S02]  /*77f0*/  CS2R R34, SRZ ;  /* 0x0000000000227805 */ /* 0x000fe4000001ff00 */
[----:B------:R-:W-:Y:S02]  /*7800*/  ISETP.NE.AND.EX P0, PT, RZ, UR57, PT, P0 ;  /* 0x00000039ff007c0c */ /* 0x000fe4000bf05300 */
[----:B------:R-:W-:Y:S02]  /*7810*/  CS2R R32, SRZ ;  /* 0x0000000000207805 */ /* 0x000fe4000001ff00 */
[----:B------:R-:W-:Y:S02]  /*7820*/  LOP3.LUT P1, RZ, R141, 0xff, RZ, 0xc0, !PT ;  /* 0x000000ff8dff7812 */ /* 0x000fe4000782c0ff */
[----:B------:R-:W-:Y:S02]  /*7830*/  CS2R R30, SRZ ;  /* 0x00000000001e7805 */ /* 0x000fe4000001ff00 */
[----:B------:R-:W-:Y:S02]  /*7840*/  SEL R0, RZ, 0xffffffff, P2 ;  /* 0xffffffffff007807 */ /* 0x000fe40001000000 */
[----:B------:R-:W-:Y:S02]  /*7850*/  CS2R R28, SRZ ;  /* 0x00000000001c7805 */ /* 0x000fe4000001ff00 */
[----:B------:R-:W-:Y:S02]  /*7860*/  SEL R3, RZ, 0xffffffff, P0 ;  /* 0xffffffffff037807 */ /* 0x000fe40000000000 */
[----:B------:R-:W-:Y:S02]  /*7870*/  CS2R R26, SRZ ;  /* 0x00000000001a7805 */ /* 0x000fe4000001ff00 */
[----:B------:R-:W-:Y:S02]  /*7880*/  CS2R R24, SRZ ;  /* 0x0000000000187805 */ /* 0x000fe4000001ff00 */
[----:B------:R-:W-:Y:S02]  /*7890*/  CS2R R18, SRZ ;  /* 0x0000000000127805 */ /* 0x000fe4000001ff00 */
[----:B------:R-:W-:Y:S02]  /*78a0*/  @P3 SEL R0, R3, R0, !P1 ;  /* 0x0000000003003207 */ /* 0x000fe40004800000 */
[----:B------:R-:W-:Y:S02]  /*78b0*/  CS2R R16, SRZ ;  /* 0x0000000000107805 */ /* 0x000fe4000001ff00 */
[----:B------:R-:W-:Y:S04]  /*78c0*/  LOP3.LUT R0, R0, 0x1, RZ, 0xc0, !PT ;  /* 0x0000000100007812 */ /* 0x000fe800078ec0ff */
[----:B------:R-:W-:Y:S01]  /*78d0*/  ISETP.NE.U32.AND P0, PT, R0, 0x1, PT ;  /* 0x000000010000780c */ /* 0x000fe20003f05070 */
[----:B------:R-:W-:Y:S01]  /*78e0*/  @!UPT UIADD3 URZ, UPT, UPT, URZ, URZ, URZ ;  /* 0x000000fffffff290 */ /* 0x000fe2000fffe0ff */
[----:B------:R-:W-:Y:S11]  /*78f0*/  @!P5 BRA `(.L_x_143) ;  /* 0x00000000000cd947 */ /* 0x000ff60003800000 */
[----:B------:R-:W-:Y:S04]  /*7900*/  SHF.L.U32 R3, R145, 0x1f, RZ ;  /* 0x0000001f91037819 */ /* 0x000fe800000006ff */
[----:B------:R-:W1:Y:S02]  /*7910*/  SYNCS.PHASECHK.TRANS64.TRYWAIT P1, [UR44+0x290], R3 ;  /* 0x00029003ff0075a7 */ /* 0x000e64000802112c */
[----:B-1----:R-:W-:Y:S05]  /*7920*/  @!P1 BRA `(.L_x_144) ;  /* 0x0000002c00289947 */ /* 0x002fea0003800000 */
.L_x_143:
[----:B------:R-:W-:Y:S05]  /*7930*/  BSYNC B0 ;  /* 0x0000000000007941 */ /* 0x000fea0003800000 */
.L_x_142:
[----:B------:R2:W3:Y:S01]  /*7940*/  @P0 LDS.128 R32, [R140+UR44+0x400] ;  /* 0x0004002c8c200984 */ /* 0x0004e20008000c00 */
[----:B------:R-:W5:Y:S01]  /*7950*/  S2UR UR5, SR_CgaCtaId ;  /* 0x00000000000579c3 */ /* 0x000f620000008800 */
[----:B------:R-:W-:Y:S01]  /*7960*/  UIADD3 UR4, UPT, UPT, UR44, 0x298, URZ ;  /* 0x000002982c047890 */ /* 0x000fe2000fffe0ff */
[----:B------:R-:W-:Y:S01]  /*7970*/  LOP3.LUT R145, R145, 0x1, RZ, 0x3c, !PT ;  /* 0x0000000191917812 */ /* 0x000fe200078e3cff */
[----:B------:R2:W1:Y:S04]  /*7980*/  @P0 LDS.128 R28, [R150+0x10] ;  /* 0x00001000961c0984 */ /* 0x0004680000000c00 */
[----:B------:R2:W1:Y:S04]  /*7990*/  @P0 LDS.128 R24, [R149+0x20] ;  /* 0x0000200095180984 */ /* 0x0004680000000c00 */
[----:B------:R2:W1:Y:S01]  /*79a0*/  @P0 LDS.128 R16, [R148+0x30] ;  /* 0x0000300094100984 */ /* 0x0004620000000c00 */
[----:B------:R-:W-:Y:S01]  /*79b0*/  @!PT LDS RZ, [RZ] ;  /* 0x00000000fffff984 */ /* 0x000fe20000000800 */
[----:B------:R-:W-:Y:S01]  /*79c0*/  @!PT LDS RZ, [RZ] ;  /* 0x00000000fffff984 */ /* 0x000fe20000000800 */
[----:B------:R-:W-:Y:S01]  /*79d0*/  @!PT LDS RZ, [RZ] ;  /* 0x00000000fffff984 */ /* 0x000fe20000000800 */
[----:B------:R-:W-:Y:S01]  /*79e0*/  @!PT LDS RZ, [RZ] ;  /* 0x00000000fffff984 */ /* 0x000fe20000000800 */
[----:B------:R4:W-:Y:S06]  /*79f0*/  MEMBAR.ALL.CTA ;  /* 0x0000000000007992 */ /* 0x0009ec0000008000 */
[----:B----4-:R-:W4:Y:S01]  /*7a00*/  FENCE.VIEW.ASYNC.S ;  /* 0x00000000000073c6 */ /* 0x010f220000000000 */
[----:B-----5:R-:W-:Y:S09]  /*7a10*/  UPRMT UR4, UR5, 0x654, UR4 ;  /* 0x0000065405047896 */ /* 0x020ff20008000004 */
[----:B----4-:R-:W-:Y:S03]  /*7a20*/  SYNCS.ARRIVE.TRANS64.RED.A1T0 RZ, [UR4], RZ ;  /* 0x000000ffffff79a7 */ /* 0x010fe60008100404 */
.L_x_141:
[----:B------:R-:W-:Y:S05]  /*7a30*/  BSYNC B1 ;  /* 0x0000000000017941 */ /* 0x000fea0003800000 */
.L_x_140:
[----:B-1----:R-:W-:Y:S04]  /*7a40*/  SHF.R.U32.HI R0, RZ, 0x15, R2 ;  /* 0x00000015ff007819 */ /* 0x002fe80000011602 */
[----:B------:R-:W-:Y:S01]  /*7a50*/  LOP3.LUT P0, RZ, R0, 0x3, R142, 0x48, !PT ;  /* 0x0000000300ff7812 */ /* 0x000fe2000780488e */
[----:B------:R-:W-:Y:S01]  /*7a60*/  @!UPT UIADD3 URZ, UPT, UPT, URZ, URZ, URZ ;  /* 0x000000fffffff290 */ /* 0x000fe2000fffe0ff */
[----:B------:R-:W-:Y:S11]  /*7a70*/  @P4 BRA `(.L_x_145) ;  /* 0x0000000000084947 */ /* 0x000ff60003800000 */
[----:B------:R-:W1:Y:S02]  /*7a80*/  SYNCS.PHASECHK.TRANS64.TRYWAIT P1, [R143+URZ+0x2d0], R4 ;  /* 0x0002d0048f0075a7 */ /* 0x000e6400080211ff */
[----:B-1----:R-:W-:Y:S05]  /*7a90*/  @!P1 BRA `(.L_x_146) ;  /* 0x0000002800e49947 */ /* 0x002fea0003800000 */
.L_x_145:
[----:B------:R-:W-:Y:S05]  /*7aa0*/  @!P0 BRA `(.L_x_147) ;  /* 0x0000000000408947 */ /* 0x000fea0003800000 */
[----:B------:R-:W1:Y:S01]  /*7ab0*/  LDCU.64 UR8, c[0x4][0x70] ;  /* 0x01000e00ff0877ac */ /* 0x000e620008000a00 */
[----:B------:R-:W-:Y:S01]  /*7ac0*/  MOV R15, 0x0 ;  /* 0x00000000000f7802 */ /* 0x000fe20000000f00 */
[----:B------:R-:W-:Y:S02]  /*7ad0*/  HFMA2 R12, -RZ, RZ, 0, 5.9604644775390625e-08 ;  /* 0x00000001ff0c7431 */ /* 0x000fe400000001ff */
[----:B------:R-:W-:Y:S02]  /*7ae0*/  IMAD.MOV.U32 R8, RZ, RZ, 0x192 ;  /* 0x00000192ff087424 */ /* 0x000fe400078e00ff */
[----:B------:R-:W-:Y:S01]  /*7af0*/  IMAD.MOV.U32 R13, RZ, RZ, RZ ;  /* 0x000000ffff0d7224 */ /* 0x000fe200078e00ff */
[----:B------:R-:W5:Y:S01]  /*7b00*/  LDCU.64 UR6, c[0x4][0x78] ;  /* 0x01000f00ff0677ac */ /* 0x000f620008000a00 */
[----:B------:R-:W2:Y:S01]  /*7b10*/  LDC.64 R14, c[0x4][R15] ;  /* 0x010000000f0e7b82 */ /* 0x000ea20000000a00 */
[----:B------:R-:W3:Y:S01]  /*7b20*/  LDCU.64 UR4, c[0x4][0x10] ;  /* 0x01000200ff0477ac */ /* 0x000ee20008000a00 */
[----:B-1----:R-:W-:Y:S01]  /*7b30*/  MOV R5, UR9 ;  /* 0x0000000900057c02 */ /* 0x002fe20008000f00 */
[----:B------:R-:W-:Y:S01]  /*7b40*/  IMAD.U32 R4, RZ, RZ, UR8 ;  /* 0x00000008ff047e24 */ /* 0x000fe2000f8e00ff */
[----:B-----5:R-:W-:Y:S01]  /*7b50*/  MOV R7, UR7 ;  /* 0x0000000700077c02 */ /* 0x020fe20008000f00 */
[----:B------:R-:W-:Y:S01]  /*7b60*/  IMAD.U32 R6, RZ, RZ, UR6 ;  /* 0x00000006ff067e24 */ /* 0x000fe2000f8e00ff */
[----:B---3--:R-:W-:Y:S01]  /*7b70*/  MOV R11, UR5 ;  /* 0x00000005000b7c02 */ /* 0x008fe20008000f00 */
[----:B------:R-:W-:Y:S02]  /*7b80*/  IMAD.U32 R10, RZ, RZ, UR4 ;  /* 0x00000004ff0a7e24 */ /* 0x000fe4000f8e00ff */
[----:B------:R-:W-:Y:S07]  /*7b90*/  LEPC R20, `(.L_x_147) ;  /* 0x000000001014794e */ /* 0x000fee0000000000 */
[----:B--2-4-:R-:W-:Y:S05]  /*7ba0*/  CALL.ABS.NOINC R14 ;  /* 0x000000000e007343 */ /* 0x014fea0003c00000 */
.L_x_147:
[----:B------:R-:W-:Y:S01]  /*7bb0*/  LOP3.LUT P0, RZ, R131, 0x60, RZ, 0xc0, !PT ;  /* 0x0000006083ff7812 */ /* 0x000fe2000780c0ff */
[----:B------:R-:W-:Y:S05]  /*7bc0*/  WARPSYNC.ALL ;  /* 0x0000000000007948 */ /* 0x000fea0003800000 */
[----:B------:R-:W-:Y:S01]  /*7bd0*/  R2UR UR4, R2 ;  /* 0x00000000020472ca */ /* 0x000fe200000e0000 */
[----:B------:R-:W-:Y:S01]  /*7be0*/  BSSY.RECONVERGENT B0, `(.L_x_148) ;  /* 0x000011f000007945 */ /* 0x000fe20003800200 */
[----:B---3--:R-:W-:Y:S02]  /*7bf0*/  F2FP.F16.E5M2.UNPACK_B R2, R32 ;  /* 0x00000020ff02723e */ /* 0x008fe400020004ff */
[-C--:B------:R-:W-:Y:S02]  /*7c00*/  F2FP.F16.E5M2.UNPACK_B R21, R33.reuse ;  /* 0x00000021ff15723e */ /* 0x080fe400020004ff */
[----:B------:R-:W-:Y:S01]  /*7c10*/  F2FP.F16.E5M2.UNPACK_B R12, R28 ;  /* 0x0000001cff0c723e */ /* 0x000fe200020004ff */
[----:B------:R-:W-:Y:S01]  /*7c20*/  HADD2.F32 R0, -RZ, R2.H0_H0 ;  /* 0x20000002ff007230 */ /* 0x000fe20000004100 */
[----:B------:R-:W-:Y:S01]  /*7c30*/  F2FP.F16.E5M2.UNPACK_B R32, R32.H1 ;  /* 0x00000020ff20723e */ /* 0x000fe200030004ff */
[--C-:B------:R-:W-:Y:S01]  /*7c40*/  HADD2.F32 R73, -RZ, R21.reuse.H0_H0 ;  /* 0x20000015ff497230 */ /* 0x100fe20000004100 */
[----:B------:R-:W-:Y:S01]  /*7c50*/  F2FP.F16.E5M2.UNPACK_B R33, R33.H1 ;  /* 0x00000021ff21723e */ /* 0x000fe200030004ff */
[----:B------:R-:W-:Y:S01]  /*7c60*/  HADD2.F32 R74, -RZ, R21.H1_H1 ;  /* 0x30000015ff4a7230 */ /* 0x000fe20000004100 */
[-C--:B------:R-:W-:Y:S01]  /*7c70*/  F2FP.F16.E5M2.UNPACK_B R20, R34.reuse ;  /* 0x00000022ff14723e */ /* 0x080fe200020004ff */
[--C-:B------:R-:W-:Y:S01]  /*7c80*/  HADD2.F32 R3, -RZ, R32.reuse.H0_H0 ;  /* 0x20000020ff037230 */ /* 0x100fe20000004100 */
[----:B------:R-:W-:Y:S01]  /*7c90*/  F2FP.F16.E5M2.UNPACK_B R15, R34.H1 ;  /* 0x00000022ff0f723e */ /* 0x000fe200030004ff */
[----:B------:R-:W-:Y:S01]  /*7ca0*/  HADD2.F32 R72, -RZ, R32.H1_H1 ;  /* 0x30000020ff487230 */ /* 0x000fe20000004100 */
[-C--:B------:R-:W-:Y:S01]  /*7cb0*/  F2FP.F16.E5M2.UNPACK_B R14, R35.reuse ;  /* 0x00000023ff0e723e */ /* 0x080fe200020004ff */
[--C-:B------:R-:W-:Y:S01]  /*7cc0*/  HADD2.F32 R75, -RZ, R33.reuse.H0_H0 ;  /* 0x20000021ff4b7230 */ /* 0x100fe20000004100 */
[----:B------:R-:W-:Y:S01]  /*7cd0*/  F2FP.F16.E5M2.UNPACK_B R13, R35.H1 ;  /* 0x00000023ff0d723e */ /* 0x000fe200030004ff */
[----:B------:R-:W-:Y:S01]  /*7ce0*/  HADD2.F32 R76, -RZ, R33.H1_H1 ;  /* 0x30000021ff4c7230 */ /* 0x000fe20000004100 */
[----:B------:R-:W-:Y:S01]  /*7cf0*/  F2FP.F16.E5M2.UNPACK_B R28, R28.H1 ;  /* 0x0000001cff1c723e */ /* 0x000fe200030004ff */
[--C-:B------:R-:W-:Y:S01]  /*7d00*/  HADD2.F32 R77, -RZ, R20.reuse.H0_H0 ;  /* 0x20000014ff4d7230 */ /* 0x100fe20000004100 */
[-C--:B------:R-:W-:Y:S01]  /*7d10*/  F2FP.F16.E5M2.UNPACK_B R11, R29.reuse ;  /* 0x0000001dff0b723e */ /* 0x080fe200020004ff */
        /* <DEDUP_REMOVED lines=43> */
[----:B------:R-:W-:Y:S01]  /*7fd0*/  IADD3 R143, PT, PT, R143, 0x2f0, RZ ;  /* 0x000002f08f8f7810 */ /* 0x000fe20007ffe0ff */
[----:B------:R-:W-:Y:S01]  /*7fe0*/  HADD2.F32 R100, -RZ, R6.H1_H1 ;  /* 0x30000006ff647230 */ /* 0x000fe20000004100 */
[----:B------:R-:W-:Y:S01]  /*7ff0*/  IADD3 R68, PT, PT, R68, 0x1, RZ ;  /* 0x0000000144447810 */ /* 0x000fe20007ffe0ff */
[--C-:B------:R-:W-:Y:S01]  /*8000*/  HADD2.F32 R101, -RZ, R5.reuse.H0_H0 ;  /* 0x20000005ff657230 */ /* 0x100fe20000004100 */
[----:B------:R-:W-:Y:S01]  /*8010*/  LOP3.LUT R143, R143, 0xfefffff8, RZ, 0xc0, !PT ;  /* 0xfefffff88f8f7812 */ /* 0x000fe200078ec0ff */
[----:B------:R-:W-:Y:S02]  /*8020*/  HADD2.F32 R102, -RZ, R5.H1_H1 ;  /* 0x30000005ff667230 */ /* 0x000fe40000004100 */
[--C-:B------:R-:W-:Y:S02]  /*8030*/  HADD2.F32 R103, -RZ, R4.reuse.H0_H0 ;  /* 0x20000004ff677230 */ /* 0x100fe40000004100 */
[----:B------:R-:W-:Y:S02]  /*8040*/  HADD2.F32 R104, -RZ, R4.H1_H1 ;  /* 0x30000004ff687230 */ /* 0x000fe40000004100 */
[----:B------:R-:W1:Y:S01]  /*8050*/  LDTM.x64 R4, tmem[UR4] ;  /* 0x00000004000479ee */ /* 0x000e620008340000 */
[----:B------:R-:W-:Y:S01]  /*8060*/  NOP ;  /* 0x0000000000007918 */ /* 0x000fe20000000000 */
[----:B-1----:R1:W-:Y:S01]  /*8070*/  SYNCS.ARRIVE.TRANS64.RED.A1T0 RZ, [R143+URZ], RZ ;  /* 0x000000ff8fff79a7 */ /* 0x0023e200081004ff */
[----:B------:R-:W-:Y:S02]  /*8080*/  HADD2.F32 R2, -RZ, R2.H1_H1 ;  /* 0x30000002ff027230 */ /* 0x000fe40000004100 */
[--C-:B------:R-:W-:Y:S02]  /*8090*/  HADD2.F32 R105, -RZ, R106.reuse.H0_H0 ;  /* 0x2000006aff697230 */ /* 0x100fe40000004100 */
        /* <DEDUP_REMOVED lines=9> */
[C---:B----4-:R-:W-:Y:S01]  /*8130*/  FMUL R4, R70.reuse, R4 ;  /* 0x0000000446047220 */ /* 0x050fe20000400000 */
[C---:B------:R-:W-:Y:S01]  /*8140*/  FMUL R5, R70.reuse, R5 ;  /* 0x0000000546057220 */ /* 0x040fe20000400000 */
[C---:B------:R-:W-:Y:S01]  /*8150*/  FMUL R8, R70.reuse, R8 ;  /* 0x0000000846087220 */ /* 0x040fe20000400000 */
[C---:B------:R-:W-:Y:S01]  /*8160*/  FMUL R9, R70.reuse, R9 ;  /* 0x0000000946097220 */ /* 0x040fe20000400000 */
[C---:B------:R-:W-:Y:S01]  /*8170*/  FFMA R4, R71.reuse, R0, R4 ;  /* 0x0000000047047223 */ /* 0x040fe20000000004 */
[C---:B------:R-:W-:Y:S01]  /*8180*/  FFMA R5, R71.reuse, R2, R5 ;  /* 0x0000000247057223 */ /* 0x040fe20000000005 */
[C---:B------:R-:W-:Y:S01]  /*8190*/  FMUL R12, R70.reuse, R12 ;  /* 0x0000000c460c7220 */ /* 0x040fe20000400000 */
[C---:B------:R-:W-:Y:S01]  /*81a0*/  FMUL R13, R70.reuse, R13 ;  /* 0x0000000d460d7220 */ /* 0x040fe20000400000 */
[C---:B------:R-:W-:Y:S01]  /*81b0*/  FMUL R0, R70.reuse, R16 ;  /* 0x0000001046007220 */ /* 0x040fe20000400000 */
[C---:B------:R-:W-:Y:S01]  /*81c0*/  FMUL R2, R70.reuse, R17 ;  /* 0x0000001146027220 */ /* 0x040fe20000400000 */
[C---:B------:R-:W-:Y:S01]  /*81d0*/  FMUL R17, R70.reuse, R24 ;  /* 0x0000001846117220 */ /* 0x040fe20000400000 */
[--C-:B------:R-:W-:Y:S02]  /*81e0*/  HADD2.F32 R125, -RZ, R126.reuse.H0_H0 ;  /* 0x2000007eff7d7230 */ /* 0x100fe40000004100 */
[C---:B------:R-:W-:Y:S01]  /*81f0*/  FMUL R6, R70.reuse, R6 ;  /* 0x0000000646067220 */ /* 0x040fe20000400000 */
[----:B------:R-:W-:Y:S02]  /*8200*/  HADD2.F32 R126, -RZ, R126.H1_H1 ;  /* 0x3000007eff7e7230 */ /* 0x000fe40000004100 */
[C---:B------:R-:W-:Y:S01]  /*8210*/  FMUL R7, R70.reuse, R7 ;  /* 0x0000000746077220 */ /* 0x040fe20000400000 */
[C---:B------:R-:W-:Y:S01]  /*8220*/  FMUL R10, R70.reuse, R10 ;  /* 0x0000000a460a7220 */ /* 0x040fe20000400000 */
[C---:B------:R-:W-:Y:S01]  /*8230*/  FFMA R6, R71.reuse, R3, R6 ;  /* 0x0000000347067223 */ /* 0x040fe20000000006 */
[C---:B------:R-:W-:Y:S01]  /*8240*/  FMUL R11, R70.reuse, R11 ;  /* 0x0000000b460b7220 */ /* 0x040fe20000400000 */
[C---:B------:R-:W-:Y:S01]  /*8250*/  FFMA R7, R71.reuse, R72, R7 ;  /* 0x0000004847077223 */ /* 0x040fe20000000007 */
[C---:B------:R-:W-:Y:S01]  /*8260*/  FFMA R8, R71.reuse, R73, R8 ;  /* 0x0000004947087223 */ /* 0x040fe20000000008 */
[C---:B------:R-:W-:Y:S01]  /*8270*/  FFMA R9, R71.reuse, R74, R9 ;  /* 0x0000004a47097223 */ /* 0x040fe20000000009 */
[C---:B------:R-:W-:Y:S01]  /*8280*/  FFMA R10, R71.reuse, R75, R10 ;  /* 0x0000004b470a7223 */ /* 0x040fe2000000000a */
[C---:B------:R-:W-:Y:S01]  /*8290*/  FFMA R11, R71.reuse, R76, R11 ;  /* 0x0000004c470b7223 */ /* 0x040fe2000000000b */
[C---:B------:R-:W-:Y:S01]  /*82a0*/  FFMA R12, R71.reuse, R77, R12 ;  /* 0x0000004d470c7223 */ /* 0x040fe2000000000c */
[----:B------:R-:W-:Y:S01]  /*82b0*/  FFMA R13, R71, R78, R13 ;  /* 0x0000004e470d7223 */ /* 0x000fe2000000000d */
[----:B------:R-:W-:Y:S01]  /*82c0*/  F2FP.SATFINITE.E5M2.F32.PACK_AB_MERGE_C R76, R7, R6, RZ ;  /* 0x00000006074c723e */ /* 0x000fe200048060ff */
[--C-:B------:R-:W-:Y:S02]  /*82d0*/  HADD2.F32 R74, -RZ, R129.reuse.H0_H0 ;  /* 0x20000081ff4a7230 */ /* 0x100fe40000004100 */
[C---:B------:R-:W-:Y:S01]  /*82e0*/  FMUL R7, R70.reuse, R20 ;  /* 0x0000001446077220 */ /* 0x040fe20000400000 */
[----:B------:R-:W-:Y:S01]  /*82f0*/  HADD2.F32 R75, -RZ, R129.H1_H1 ;  /* 0x30000081ff4b7230 */ /* 0x000fe20000004100 */
[----:B------:R-:W-:Y:S01]  /*8300*/  F2FP.SATFINITE.E5M2.F32.PACK_AB_MERGE_C R129, R11, R10, RZ ;  /* 0x0000000a0b81723e */ /* 0x000fe200048060ff */
        /* <DEDUP_REMOVED lines=12> */
[----:B------:R-:W-:Y:S01]  /*83d0*/  FFMA R3, R71, R83, R3 ;  /* 0x0000005347037223 */ /* 0x000fe20000000003 */
[C---:B------:R-:W-:Y:S01]  /*83e0*/  FMUL R25, R70.reuse, R32 ;  /* 0x0000002046197220 */ /* 0x040fe20000400000 */
[----:B------:R-:W-:Y:S01]  /*83f0*/  F2FP.SATFINITE.E5M2.F32.PACK_AB_MERGE_C R14, R15, R14, RZ ;  /* 0x0000000e0f0e723e */ /* 0x000fe200048060ff */
[C---:B------:R-:W-:Y:S01]  /*8400*/  FMUL R6, R70.reuse, R19 ;  /* 0x0000001346067220 */ /* 0x040fe20000400000 */
[C---:B------:R-:W-:Y:S01]  /*8410*/  FMUL R11, R70.reuse, R22 ;  /* 0x00000016460b7220 */ /* 0x040fe20000400000 */
[C---:B------:R-:W-:Y:S01]  /*8420*/  FMUL R22, R70.reuse, R29 ;  /* 0x0000001d46167220 */ /* 0x040fe20000400000 */
[C---:B------:R-:W-:Y:S01]  /*8430*/  FMUL R29, R70.reuse, R36 ;  /* 0x00000024461d7220 */ /* 0x040fe20000400000 */
[C---:B------:R-:W-:Y:S01]  /*8440*/  FFMA R6, R71.reuse, R84, R6 ;  /* 0x0000005447067223 */ /* 0x040fe20000000006 */
[C---:B------:R-:W-:Y:S01]  /*8450*/  FFMA R7, R71.reuse, R85, R7 ;  /* 0x0000005547077223 */ /* 0x040fe20000000007 */
[C---:B------:R-:W-:Y:S01]  /*8460*/  FFMA R10, R71.reuse, R86, R10 ;  /* 0x00000056470a7223 */ /* 0x040fe2000000000a */
[C---:B------:R-:W-:Y:S01]  /*8470*/  FFMA R11, R71.reuse, R87, R11 ;  /* 0x00000057470b7223 */ /* 0x040fe2000000000b */
[----:B------:R-:W-:Y:S01]  /*8480*/  FMUL R16, R70, R23 ;  /* 0x0000001746107220 */ /* 0x000fe20000400000 */
[----:B------:R-:W-:Y:S01]  /*8490*/  F2FP.SATFINITE.E5M2.F32.PACK_AB_MERGE_C R3, R6, R3, RZ ;  /* 0x000000030603723e */ /* 0x000fe200048060ff */
        /* <DEDUP_REMOVED lines=10> */
[----:B------:R-:W-:Y:S01]  /*8540*/  FMUL R30, R70, R37 ;  /* 0x00000025461e7220 */ /* 0x000fe20000400000 */
[----:B------:R-:W-:Y:S01]  /*8550*/  F2FP.SATFINITE.E5M2.F32.PACK_AB_MERGE_C R16, R10, R7, R16 ;  /* 0x000000070a10723e */ /* 0x000fe20004806010 */
        /* <DEDUP_REMOVED lines=23> */
[----:B------:R-:W-:Y:S01]  /*86d0*/  FFMA R31, R71, R103, R31 ;  /* 0x00000067471f7223 */ /* 0x000fe2000000001f */
[----:B------:R-:W-:Y:S01]  /*86e0*/  FMUL R45, R70, R52 ;  /* 0x00000034462d7220 */ /* 0x000fe20000400000 */
[----:B------:R-:W-:Y:S01]  /*86f0*/  F2FP.SATFINITE.E5M2.F32.PACK_AB_MERGE_C R19, R28, R27, RZ ;  /* 0x0000001b1c13723e */ /* 0x000fe200048060ff */
[C---:B------:R-:W-:Y:S01]  /*8700*/  FMUL R52, R70.reuse, R59 ;  /* 0x0000003b46347220 */ /* 0x040fe20000400000 */
[C---:B------:R-:W-:Y:S01]  /*8710*/  FMUL R59, R70.reuse, R66 ;  /* 0x00000042463b7220 */ /* 0x040fe20000400000 */
[----:B------:R-:W-:Y:S01]  /*8720*/  F2FP.SATFINITE.E5M2.F32.PACK_AB_MERGE_C R66, R13, R12, R14 ;  /* 0x0000000c0d42723e */ /* 0x000fe2000480600e */
[----:B------:R-:W-:Y:S01]  /*8730*/  FMUL R32, R70, R39 ;  /* 0x0000002746207220 */ /* 0x000fe20000400000 */
[--C-:B------:R-:W-:Y:S01]  /*8740*/  HADD2.F32 R107, -RZ, R108.reuse.H0_H0 ;  /* 0x2000006cff6b7230 */ /* 0x100fe20000004100 */
[----:B------:R-:W-:Y:S01]  /*8750*/  F2FP.SATFINITE.E5M2.F32.PACK_AB_MERGE_C R19, R26, R25, R19 ;  /* 0x000000191a13723e */ /* 0x000fe20004806013 */
[----:B------:R-:W-:Y:S02]  /*8760*/  HADD2.F32 R108, -RZ, R108.H1_H1 ;  /* 0x3000006cff6c7230 */ /* 0x000fe40000004100 */
[C---:B------:R-:W-:Y:S01]  /*8770*/  FFMA R32, R71.reuse, R104, R32 ;  /* 0x0000006847207223 */ /* 0x040fe20000000020 */
[C---:B------:R-:W-:Y:S01]  /*8780*/  FFMA R33, R71.reuse, R105, R33 ;  /* 0x0000006947217223 */ /* 0x040fe20000000021 */
[C---:B------:R-:W-:Y:S01]  /*8790*/  FFMA R34, R71.reuse, R106, R34 ;  /* 0x0000006a47227223 */ /* 0x040fe20000000022 */
[C---:B------:R-:W-:Y:S01]  /*87a0*/  FMUL R35, R70.reuse, R42 ;  /* 0x0000002a46237220 */ /* 0x040fe20000400000 */
[----:B------:R-:W-:Y:S01]  /*87b0*/  FMUL R42, R70, R49 ;  /* 0x00000031462a7220 */ /* 0x000fe20000400000 */
[----:B------:R-:W-:Y:S01]  /*87c0*/  F2FP.SATFINITE.E5M2.F32.PACK_AB_MERGE_C R32, R32, R31, RZ ;  /* 0x0000001f2020723e */ /* 0x000fe200048060ff */
[C---:B------:R-:W-:Y:S01]  /*87d0*/  FMUL R49, R70.reuse, R56 ;  /* 0x0000003846317220 */ /* 0x040fe20000400000 */
[C---:B------:R-:W-:Y:S01]  /*87e0*/  FMUL R36, R70.reuse, R43 ;  /* 0x0000002b46247220 */ /* 0x040fe20000400000 */
[--C-:B------:R-:W-:Y:S02]  /*87f0*/  HADD2.F32 R111, -RZ, R112.reuse.H0_H0 ;  /* 0x20000070ff6f7230 */ /* 0x100fe40000004100 */
[C---:B------:R-:W-:Y:S01]  /*8800*/  FFMA R35, R71.reuse, R107, R35 ;  /* 0x0000006b47237223 */ /* 0x040fe20000000023 */
[----:B------:R-:W-:Y:S02]  /*8810*/  HADD2.F32 R112, -RZ, R112.H1_H1 ;  /* 0x30000070ff707230 */ /* 0x000fe40000004100 */
[C---:B------:R-:W-:Y:S01]  /*8820*/  FMUL R39, R70.reuse, R46 ;  /* 0x0000002e46277220 */ /* 0x040fe20000400000 */
[C---:B------:R-:W-:Y:S01]  /*8830*/  FFMA R36, R71.reuse, R108, R36 ;  /* 0x0000006c47247223 */ /* 0x040fe20000000024 */
[C---:B------:R-:W-:Y:S01]  /*8840*/  FMUL R40, R70.reuse, R47 ;  /* 0x0000002f46287220 */ /* 0x040fe20000400000 */
[C---:B------:R-:W-:Y:S01]  /*8850*/  FFMA R37, R71.reuse, R109, R37 ;  /* 0x0000006d47257223 */ /* 0x040fe20000000025 */
[C---:B------:R-:W-:Y:S01]  /*8860*/  FFMA R38, R71.reuse, R110, R38 ;  /* 0x0000006e47267223 */ /* 0x040fe20000000026 */
        /* <DEDUP_REMOVED lines=8> */
[C---:B------:R-:W-:Y:S01]  /*88f0*/  FMUL R46, R70.reuse, R53 ;  /* 0x00000035462e7220 */ /* 0x040fe20000400000 */
[--C-:B------:R-:W-:Y:S02]  /*8900*/  HADD2.F32 R119, -RZ, R120.reuse.H0_H0 ;  /* 0x20000078ff777230 */ /* 0x100fe40000004100 */
[C---:B------:R-:W-:Y:S01]  /*8910*/  FMUL R50, R70.reuse, R57 ;  /* 0x0000003946327220 */ /* 0x040fe20000400000 */
[C---:B------:R-:W-:Y:S01]  /*8920*/  FMUL R51, R70.reuse, R58 ;  /* 0x0000003a46337220 */ /* 0x040fe20000400000 */
[C---:B------:R-:W-:Y:S01]  /*8930*/  FMUL R53, R70.reuse, R60 ;  /* 0x0000003c46357220 */ /* 0x040fe20000400000 */
[C---:B------:R-:W-:Y:S01]  /*8940*/  FFMA R43, R71.reuse, R115, R43 ;  /* 0x00000073472b7223 */ /* 0x040fe2000000002b */
[----:B------:R-:W-:Y:S02]  /*8950*/  HADD2.F32 R120, -RZ, R120.H1_H1 ;  /* 0x30000078ff787230 */ /* 0x000fe40000004100 */
[C---:B------:R-:W-:Y:S01]  /*8960*/  FMUL R47, R70.reuse, R54 ;  /* 0x00000036462f7220 */ /* 0x040fe20000400000 */
[C---:B------:R-:W-:Y:S01]  /*8970*/  FMUL R57, R70.reuse, R64 ;  /* 0x0000004046397220 */ /* 0x040fe20000400000 */
[C---:B------:R-:W-:Y:S01]  /*8980*/  FMUL R58, R70.reuse, R65 ;  /* 0x00000041463a7220 */ /* 0x040fe20000400000 */
[C---:B------:R-:W-:Y:S01]  /*8990*/  FMUL R60, R70.reuse, R67 ;  /* 0x00000043463c7220 */ /* 0x040fe20000400000 */
[----:B------:R-:W-:Y:S01]  /*89a0*/  FFMA R44, R71, R116, R44 ;  /* 0x00000074472c7223 */ /* 0x000fe2000000002c */
[----:B------:R-:W-:Y:S01]  /*89b0*/  FMUL R48, R70, R55 ;  /* 0x0000003746307220 */ /* 0x000fe20000400000 */
[----:B------:R-:W-:Y:S01]  /*89c0*/  F2FP.SATFINITE.E5M2.F32.PACK_AB_MERGE_C R64, R5, R4, R76 ;  /* 0x000000040540723e */ /* 0x000fe2000480604c */
[----:B------:R-:W-:Y:S01]  /*89d0*/  FFMA R45, R71, R117, R45 ;  /* 0x00000075472d7223 */ /* 0x000fe2000000002d */
[----:B------:R-:W-:Y:S01]  /*89e0*/  F2FP.SATFINITE.E5M2.F32.PACK_AB_MERGE_C R65, R9, R8, R129 ;  /* 0x000000080941723e */ /* 0x000fe20004806081 */
[C---:B------:R-:W-:Y:S01]  /*89f0*/  FFMA R46, R71.reuse, R118, R46 ;  /* 0x00000076472e7223 */ /* 0x040fe2000000002e */
[----:B------:R-:W-:Y:S01]  /*8a00*/  F2FP.SATFINITE.E5M2.F32.PACK_AB_MERGE_C R67, R2, R0, R3 ;  /* 0x000000000243723e */ /* 0x000fe20004806003 */
[--C-:B------:R-:W-:Y:S02]  /*8a10*/  HADD2.F32 R123, -RZ, R124.reuse.H0_H0 ;  /* 0x2000007cff7b7230 */ /* 0x100fe40000004100 */
[C---:B------:R-:W-:Y:S01]  /*8a20*/  FFMA R47, R71.reuse, R119, R47 ;  /* 0x00000077472f7223 */ /* 0x040fe2000000002f */
[----:B------:R-:W-:Y:S02]  /*8a30*/  HADD2.F32 R124, -RZ, R124.H1_H1 ;  /* 0x3000007cff7c7230 */ /* 0x000fe40000004100 */
[C---:B------:R-:W-:Y:S01]  /*8a40*/  FFMA R48, R71.reuse, R120, R48 ;  /* 0x0000007847307223 */ /* 0x040fe20000000030 */
[----:B------:R1:W-:Y:S01]  /*8a50*/  STS.128 [R140+UR44+0x2400], R64 ;  /* 0x002400408c007988 */ /* 0x0003e20008000c2c */
[C---:B------:R-:W-:Y:S01]  /*8a60*/  FFMA R49, R71.reuse, R121, R49 ;  /* 0x0000007947317223 */ /* 0x040fe20000000031 */
[C---:B------:R-:W-:Y:S01]  /*8a70*/  FFMA R50, R71.reuse, R122, R50 ;  /* 0x0000007a47327223 */ /* 0x040fe20000000032 */
[C---:B------:R-:W-:Y:S01]  /*8a80*/  FMUL R54, R70.reuse, R61 ;  /* 0x0000003d46367220 */ /* 0x040fe20000400000 */
[--C-:B------:R-:W-:Y:S02]  /*8a90*/  HADD2.F32 R127, -RZ, R128.reuse.H0_H0 ;  /* 0x20000080ff7f7230 */ /* 0x100fe40000004100 */
[C---:B------:R-:W-:Y:S01]  /*8aa0*/  FFMA R51, R71.reuse, R123, R51 ;  /* 0x0000007b47337223 */ /* 0x040fe20000000033 */
[----:B------:R-:W-:Y:S02]  /*8ab0*/  HADD2.F32 R128, -RZ, R128.H1_H1 ;  /* 0x30000080ff807230 */ /* 0x000fe40000004100 */
[----:B------:R-:W-:Y:S01]  /*8ac0*/  FMUL R55, R70, R62 ;  /* 0x0000003e46377220 */ /* 0x000fe20000400000 */
[----:B------:R1:W-:Y:S01]  /*8ad0*/  STS.128 [R150+0x2010], R16 ;  /* 0x0020101096007388 */ /* 0x0003e20000000c00 */
[----:B------:R-:W-:Y:S01]  /*8ae0*/  F2FP.SATFINITE.E5M2.F32.PACK_AB_MERGE_C R35, R36, R35, RZ ;  /* 0x000000232423723e */ /* 0x000fe200048060ff */
[C---:B------:R-:W-:Y:S01]  /*8af0*/  FFMA R52, R71.reuse, R124, R52 ;  /* 0x0000007c47347223 */ /* 0x040fe20000000034 */
[----:B------:R-:W-:Y:S01]  /*8b00*/  FMUL R56, R70, R63 ;  /* 0x0000003f46387220 */ /* 0x000fe20000400000 */
[C---:B------:R-:W-:Y:S01]  /*8b10*/  FFMA R53, R71.reuse, R125, R53 ;  /* 0x0000007d47357223 */ /* 0x040fe20000000035 */
[C---:B------:R-:W-:Y:S01]  /*8b20*/  FFMA R54, R71.reuse, R126, R54 ;  /* 0x0000007e47367223 */ /* 0x040fe20000000036 */
[C---:B------:R-:W-:Y:S01]  /*8b30*/  FFMA R55, R71.reuse, R127, R55 ;  /* 0x0000007f47377223 */ /* 0x040fe20000000037 */
[C---:B------:R-:W-:Y:S01]  /*8b40*/  FFMA R56, R71.reuse, R128, R56 ;  /* 0x0000008047387223 */ /* 0x040fe20000000038 */
[----:B------:R-:W-:Y:S01]  /*8b50*/  F2FP.SATFINITE.E5M2.F32.PACK_AB_MERGE_C R39, R40, R39, RZ ;  /* 0x000000272827723e */ /* 0x000fe200048060ff */
[C---:B------:R-:W-:Y:S01]  /*8b60*/  FFMA R57, R71.reuse, R72, R57 ;  /* 0x0000004847397223 */ /* 0x040fe20000000039 */
[----:B------:R-:W-:Y:S01]  /*8b70*/  F2FP.SATFINITE.E5M2.F32.PACK_AB_MERGE_C R43, R44, R43, RZ ;  /* 0x0000002b2c2b723e */ /* 0x000fe200048060ff */
[C---:B------:R-:W-:Y:S01]  /*8b80*/  FFMA R58, R71.reuse, R73, R58 ;  /* 0x00000049473a7223 */ /* 0x040fe2000000003a */
[C---:B------:R-:W-:Y:S01]  /*8b90*/  FFMA R59, R71.reuse, R74, R59 ;  /* 0x0000004a473b7223 */ /* 0x040fe2000000003b */
[----:B------:R-:W-:Y:S01]  /*8ba0*/  F2FP.SATFINITE.E5M2.F32.PACK_AB_MERGE_C R33, R34, R33, R35 ;  /* 0x000000212221723e */ /* 0x000fe20004806023 */
[----:B------:R-:W-:Y:S01]  /*8bb0*/  FFMA R60, R71, R75, R60 ;  /* 0x0000004b473c7223 */ /* 0x000fe2000000003c */
[----:B------:R-:W-:Y:S02]  /*8bc0*/  F2FP.SATFINITE.E5M2.F32.PACK_AB_MERGE_C R32, R30, R29, R32 ;  /* 0x0000001d1e20723e */ /* 0x000fe40004806020 */
[----:B------:R-:W-:Y:S02]  /*8bd0*/  F2FP.SATFINITE.E5M2.F32.PACK_AB_MERGE_C R34, R38, R37, R39 ;  /* 0x000000252622723e */ /* 0x000fe40004806027 */
[----:B------:R-:W-:Y:S02]  /*8be0*/  F2FP.SATFINITE.E5M2.F32.PACK_AB_MERGE_C R35, R42, R41, R43 ;  /* 0x000000292a23723e */ /* 0x000fe4000480602b */
[----:B------:R-:W-:Y:S02]  /*8bf0*/  F2FP.SATFINITE.E5M2.F32.PACK_AB_MERGE_C R51, R52, R51, RZ ;  /* 0x000000333433723e */ /* 0x000fe400048060ff */
[----:B------:R-:W-:Y:S01]  /*8c00*/  F2FP.SATFINITE.E5M2.F32.PACK_AB_MERGE_C R48, R48, R47, RZ ;  /* 0x0000002f3030723e */ /* 0x000fe200048060ff */
[----:B------:R1:W-:Y:S01]  /*8c10*/  STS.128 [R149+0x2020], R32 ;  /* 0x0020202095007388 */ /* 0x0003e20000000c00 */
[----:B------:R-:W-:Y:S02]  /*8c20*/  F2FP.SATFINITE.E5M2.F32.PACK_AB_MERGE_C R55, R56, R55, RZ ;  /* 0x000000373837723e */ /* 0x000fe400048060ff */
[----:B------:R-:W-:Y:S02]  /*8c30*/  F2FP.SATFINITE.E5M2.F32.PACK_AB_MERGE_C R59, R60, R59, RZ ;  /* 0x0000003b3c3b723e */ /* 0x000fe400048060ff */
[----:B------:R-:W-:Y:S02]  /*8c40*/  F2FP.SATFINITE.E5M2.F32.PACK_AB_MERGE_C R49, R50, R49, R51 ;  /* 0x000000313231723e */ /* 0x000fe40004806033 */
[----:B------:R-:W-:Y:S02]  /*8c50*/  F2FP.SATFINITE.E5M2.F32.PACK_AB_MERGE_C R48, R46, R45, R48 ;  /* 0x0000002d2e30723e */ /* 0x000fe40004806030 */
[----:B------:R-:W-:Y:S02]  /*8c60*/  F2FP.SATFINITE.E5M2.F32.PACK_AB_MERGE_C R50, R54, R53, R55 ;  /* 0x000000353632723e */ /* 0x000fe40004806037 */
[----:B------:R-:W-:Y:S05]  /*8c70*/  F2FP.SATFINITE.E5M2.F32.PACK_AB_MERGE_C R51, R58, R57, R59 ;  /* 0x000000393a33723e */ /* 0x000fea000480603b */
[----:B------:R1:W-:Y:S01]  /*8c80*/  STS.128 [R148+0x2030], R48 ;  /* 0x0020303094007388 */ /* 0x0003e20000000c00 */
[----:B------:R-:W-:Y:S01]  /*8c90*/  @!PT LDS RZ, [RZ] ;  /* 0x00000000fffff984 */ /* 0x000fe20000000800 */
[----:B------:R-:W-:Y:S01]  /*8ca0*/  @!PT LDS RZ, [RZ] ;  /* 0x00000000fffff984 */ /* 0x000fe20000000800 */
[----:B------:R-:W-:Y:S01]  /*8cb0*/  @!PT LDS RZ, [RZ] ;  /* 0x00000000fffff984 */ /* 0x000fe20000000800 */
[----:B------:R-:W-:Y:S01]  /*8cc0*/  @!PT LDS RZ, [RZ] ;  /* 0x00000000fffff984 */ /* 0x000fe20000000800 */
[----:B------:R3:W-:Y:S07]  /*8cd0*/  MEMBAR.ALL.CTA ;  /* 0x0000000000007992 */ /* 0x0007ee0000008000 */
[----:B---3--:R-:W3:Y:S02]  /*8ce0*/  FENCE.VIEW.ASYNC.S ;  /* 0x00000000000073c6 */ /* 0x008ee40000000000 */
[----:B---3--:R-:W-:Y:S06]  /*8cf0*/  BAR.SYNC.DEFER_BLOCKING 0x1, 0x80 ;  /* 0x0042000000007b1d */ /* 0x008fec0000010000 */
[----:B------:R-:W-:Y:S05]  /*8d00*/  @P0 BRA `(.L_x_149) ;  /* 0x0000000000300947 */ /* 0x000fea0003800000 */
[----:B------:R-:W-:Y:S02]  /*8d10*/  UIADD3 UR4, UPT, UPT, UR44, 0x2400, URZ ;  /* 0x000024002c047890 */ /* 0x000fe4000fffe0ff */
[----:B------:R-:W-:Y:S02]  /*8d20*/  USHF.L.U32 UR9, UR45, 0x6, URZ ;  /* 0x000000062d097899 */ /* 0x000fe400080006ff */
[----:B------:R-:W-:Y:S02]  /*8d30*/  USHF.L.U32 UR10, UR46, 0x7, URZ ;  /* 0x000000072e0a7899 */ /* 0x000fe400080006ff */
[----:B------:R-:W-:Y:S01]  /*8d40*/  MOV R151, UR4 ;  /* 0x0000000400977c02 */ /* 0x000fe20008000f00 */
[----:B------:R-:W-:Y:S01]  /*8d50*/  UIADD3 UR4, UP0, UPT, UR62, 0x680, URZ ;  /* 0x000006803e047890 */ /* 0x000fe2000ff1e0ff */
[----:B------:R-:W-:Y:S02]  /*8d60*/  UMOV UR11, UR36 ;  /* 0x00000024000b7c82 */ /* 0x000fe40008000000 */
[----:B------:R-:W-:Y:S01]  /*8d70*/  R2UR UR8, R151 ;  /* 0x00000000970872ca */ /* 0x000fe200000e0000 */
[----:B------:R-:W-:Y:S11]  /*8d80*/  UIADD3.X UR5, UPT, UPT, URZ, UR63, URZ, UP0, !UPT ;  /* 0x0000003fff057290 */ /* 0x000ff600087fe4ff */
[----:B------:R-:W-:Y:S01]  /*8d90*/  @!UPT UIADD3 URZ, UPT, UPT, URZ, URZ, URZ ;  /* 0x000000fffffff290 */ /* 0x000fe2000fffe0ff */
[----:B------:R3:W-:Y:S01]  /*8da0*/  UTMASTG.3D [UR8], [UR4] ;  /* 0x00000008040073b5 */ /* 0x0007e20008010000 */
[----:B------:R0:W-:Y:S01]  /*8db0*/  UTMACMDFLUSH ;  /* 0x00000000000079b7 */ /* 0x0001e20000000000 */
[----:B---3--:R-:W-:Y:S04]  /*8dc0*/  DEPBAR.LE SB0, 0x0 ;  /* 0x000080000000791a */ /* 0x008fe80000000000 */
.L_x_149:
[----:B------:R-:W-:Y:S05]  /*8dd0*/  BSYNC.RECONVERGENT B0 ;  /* 0x0000000000007941 */ /* 0x000fea0003800200 */
.L_x_148:
[----:B------:R-:W-:Y:S01]  /*8de0*/  BAR.SYNC.DEFER_BLOCKING 0x1, 0x80 ;  /* 0x0042000000007b1d */ /* 0x000fe20000010000 */
[----:B------:R-:W-:Y:S01]  /*8df0*/  ISETP.NE.AND P0, PT, R144, 0x2, PT ;  /* 0x000000029000780c */ /* 0x000fe20003f05270 */
[----:B------:R-:W-:Y:S01]  /*8e00*/  UISETP.NE.AND UP0, UPT, UR47, URZ, UPT ;  /* 0x000000ff2f00728c */ /* 0x000fe2000bf05270 */
[----:B------:R-:W-:Y:S01]  /*8e10*/  ISETP.NE.AND P1, PT, R68, 0x4, PT ;  /* 0x000000044400780c */ /* 0x000fe20003f25270 */
[----:B------:R-:W-:Y:S01]  /*8e20*/  UIADD3 UR45, UPT, UPT, UR37, UR55, URZ ;  /* 0x00000037252d7290 */ /* 0x000fe2000fffe0ff */
[----:B------:R-:W-:Y:S01]  /*8e30*/  SEL R2, RZ, 0x1, P0 ;  /* 0x00000001ff027807 */ /* 0x000fe20000000000 */
[----:B------:R-:W-:Y:S01]  /*8e40*/  UIADD3 UR46, UPT, UPT, UR38, UR58, URZ ;  /* 0x0000003a262e7290 */ /* 0x000fe2000fffe0ff */
[----:B------:R-:W-:Y:S02]  /*8e50*/  SEL R0, RZ, 0x1, P1 ;  /* 0x00000001ff007807 */ /* 0x000fe40000800000 */
[----:B------:R-:W-:Y:S02]  /*8e60*/  LOP3.LUT R146, R146, R2, RZ, 0x3c, !PT ;  /* 0x0000000292927212 */ /* 0x000fe400078e3cff */
[----:B------:R-:W-:Y:S02]  /*8e70*/  LOP3.LUT R147, R147, R0, RZ, 0x3c, !PT ;  /* 0x0000000093937212 */ /* 0x000fe400078e3cff */
[----:B------:R-:W-:Y:S02]  /*8e80*/  SEL R144, R144, RZ, P0 ;  /* 0x000000ff90907207 */ /* 0x000fe40000000000 */
[----:B------:R-:W-:Y:S01]  /*8e90*/  SEL R68, R68, RZ, P1 ;  /* 0x000000ff44447207 */ /* 0x000fe20000800000 */
[----:B------:R-:W-:Y:S01]  /*8ea0*/  UMOV UR36, UR54 ;  /* 0x0000003600247c82 */ /* 0x000fe20008000000 */
[----:B------:R-:W-:Y:S05]  /*8eb0*/  BRA.U UP0, `(.L_x_150) ;  /* 0xffffffdd001c7547 */ /* 0x000fea000b83ffff */
[----:B------:R-:W-:Y:S05]  /*8ec0*/  EXIT ;  /* 0x000000000000794d */ /* 0x000fea0003800000 */
.L_x_25:
[----:B-1----:R1:W2:Y:S02]  /*8ed0*/  SYNCS.PHASECHK.TRANS64.TRYWAIT P0, [R0+URZ+0x320], R2 ;  /* 0x00032002000075a7 */ /* 0x0022a400080011ff */
[----:B--2---:R-:W-:Y:S05]  /*8ee0*/  @!P0 NANOSLEEP.SYNCS 0x989680 ;  /* 0x009896800000895d */ /* 0x004fea0003900000 */
[----:B------:R-:W2:Y:S02]  /*8ef0*/  @!P0 SYNCS.PHASECHK.TRANS64 P0, [R0+URZ+0x320], R2 ;  /* 0x00032002000085a7 */ /* 0x000ea400080010ff */
[----:B--2---:R-:W-:Y:S05]  /*8f00*/  @!P0 BRA `(.L_x_25) ;  /* 0xfffffffc00f08947 */ /* 0x004fea000383ffff */
[----:B------:R-:W-:Y:S05]  /*8f10*/  BRA `(.L_x_151) ;  /* 0xffffff8c00fc7947 */ /* 0x000fea000383ffff */
.L_x_28:
[----:B-1----:R-:W-:-:S07]  /*8f20*/  MOV R0, UR33 ;  /* 0x0000002100007c02 */ /* 0x002fce0008000f00 */
.L_x_152:
[----:B-1----:R1:W2:Y:S02]  /*8f30*/  SYNCS.PHASECHK.TRANS64.TRYWAIT P0, [R0+URZ+0x148], R3 ;  /* 0x00014803000075a7 */ /* 0x0022a400080011ff */
[----:B--2---:R-:W-:Y:S05]  /*8f40*/  @!P0 NANOSLEEP.SYNCS 0x989680 ;  /* 0x009896800000895d */ /* 0x004fea0003900000 */
[----:B------:R-:W2:Y:S02]  /*8f50*/  @!P0 SYNCS.PHASECHK.TRANS64 P0, [R0+URZ+0x148], R3 ;  /* 0x00014803000085a7 */ /* 0x000ea400080010ff */
[----:B--2---:R-:W-:Y:S05]  /*8f60*/  @!P0 BRA `(.L_x_152) ;  /* 0xfffffffc00f08947 */ /* 0x004fea000383ffff */
[----:B------:R-:W-:Y:S05]  /*8f70*/  BRA `(.L_x_27) ;  /* 0xffffff90004c7947 */ /* 0x000fea000383ffff */
.L_x_35:
[----:B-1----:R-:W-:-:S07]  /*8f80*/  MOV R0, UR17 ;  /* 0x0000001100007c02 */ /* 0x002fce0008000f00 */
.L_x_153:
[----:B-1----:R1:W2:Y:S02]  /*8f90*/  SYNCS.PHASECHK.TRANS64.TRYWAIT P0, [R0+URZ+0x148], R3 ;  /* 0x00014803000075a7 */ /* 0x0022a400080011ff */
[----:B--2---:R-:W-:Y:S05]  /*8fa0*/  @!P0 NANOSLEEP.SYNCS 0x989680 ;  /* 0x009896800000895d */ /* 0x004fea0003900000 */
[----:B------:R-:W2:Y:S02]  /*8fb0*/  @!P0 SYNCS.PHASECHK.TRANS64 P0, [R0+URZ+0x148], R3 ;  /* 0x00014803000085a7 */ /* 0x000ea400080010ff */
[----:B--2---:R-:W-:Y:S05]  /*8fc0*/  @!P0 BRA `(.L_x_153) ;  /* 0xfffffffc00f08947 */ /* 0x004fea000383ffff */
[----:B------:R-:W-:Y:S05]  /*8fd0*/  BRA `(.L_x_34) ;  /* 0xffffff94000c7947 */ /* 0x000fea000383ffff */
.L_x_40:
[----:B-1----:R1:W2:Y:S02]  /*8fe0*/  SYNCS.PHASECHK.TRANS64.TRYWAIT P0, [R3+URZ+0x2b0], R0 ;  /* 0x0002b000030075a7 */ /* 0x0022a400080011ff */
[----:B--2---:R-:W-:Y:S05]  /*8ff0*/  @!P0 NANOSLEEP.SYNCS 0x989680 ;  /* 0x009896800000895d */ /* 0x004fea0003900000 */
[----:B------:R-:W2:Y:S02]  /*9000*/  @!P0 SYNCS.PHASECHK.TRANS64 P0, [R3+URZ+0x2b0], R0 ;  /* 0x0002b000030085a7 */ /* 0x000ea400080010ff */
[----:B--2---:R-:W-:Y:S05]  /*9010*/  @!P0 BRA `(.L_x_40) ;  /* 0xfffffffc00f08947 */ /* 0x004fea000383ffff */
[----:B------:R-:W-:Y:S05]  /*9020*/  BRA `(.L_x_154) ;  /* 0xffffff9400b07947 */ /* 0x000fea000383ffff */
.L_x_44:
[----:B------:R-:W-:-:S07]  /*9030*/  MOV R0, UR4 ;  /* 0x0000000400007c02 */ /* 0x000fce0008000f00 */
.L_x_155:
[----:B-1----:R1:W2:Y:S02]  /*9040*/  SYNCS.PHASECHK.TRANS64.TRYWAIT P0, [R0+URZ], R2 ;  /* 0x00000002000075a7 */ /* 0x0022a400080011ff */
[----:B--2---:R-:W-:Y:S05]  /*9050*/  @!P0 NANOSLEEP.SYNCS 0x989680 ;  /* 0x009896800000895d */ /* 0x004fea0003900000 */
[----:B------:R-:W2:Y:S02]  /*9060*/  @!P0 SYNCS.PHASECHK.TRANS64 P0, [R0+URZ], R2 ;  /* 0x00000002000085a7 */ /* 0x000ea400080010ff */
[----:B--2---:R-:W-:Y:S05]  /*9070*/  @!P0 BRA `(.L_x_155) ;  /* 0xfffffffc00f08947 */ /* 0x004fea000383ffff */
[----:B------:R-:W-:Y:S05]  /*9080*/  BRA `(.L_x_156) ;  /* 0xffffff9c00547947 */ /* 0x000fea000383ffff */
.L_x_45:
[----:B------:R-:W-:-:S07]  /*9090*/  MOV R0, UR5 ;  /* 0x0000000500007c02 */ /* 0x000fce0008000f00 */
.L_x_157:
[----:B-1----:R1:W2:Y:S02]  /*90a0*/  SYNCS.PHASECHK.TRANS64.TRYWAIT P0, [R0+URZ], R3 ;  /* 0x00000003000075a7 */ /* 0x0022a400080011ff */
[----:B--2---:R-:W-:Y:S05]  /*90b0*/  @!P0 NANOSLEEP.SYNCS 0x989680 ;  /* 0x009896800000895d */ /* 0x004fea0003900000 */
[----:B------:R-:W2:Y:S02]  /*90c0*/  @!P0 SYNCS.PHASECHK.TRANS64 P0, [R0+URZ], R3 ;  /* 0x00000003000085a7 */ /* 0x000ea400080010ff */
[----:B--2---:R-:W-:Y:S05]  /*90d0*/  @!P0 BRA `(.L_x_157) ;  /* 0xfffffffc00f08947 */ /* 0x004fea000383ffff */
[----:B------:R-:W-:Y:S05]  /*90e0*/  BRA `(.L_x_158) ;  /* 0xffffff9c00607947 */ /* 0x000fea000383ffff */
.L_x_46:
[----:B------:R-:W-:-:S07]  /*90f0*/  MOV R0, UR5 ;  /* 0x0000000500007c02 */ /* 0x000fce0008000f00 */
.L_x_159:
[----:B-1----:R1:W2:Y:S02]  /*9100*/  SYNCS.PHASECHK.TRANS64.TRYWAIT P0, [R0+URZ], R3 ;  /* 0x00000003000075a7 */ /* 0x0022a400080011ff */
[----:B--2---:R-:W-:Y:S05]  /*9110*/  @!P0 NANOSLEEP.SYNCS 0x989680 ;  /* 0x009896800000895d */ /* 0x004fea0003900000 */
[----:B------:R-:W2:Y:S02]  /*9120*/  @!P0 SYNCS.PHASECHK.TRANS64 P0, [R0+URZ], R3 ;  /* 0x00000003000085a7 */ /* 0x000ea400080010ff */
[----:B--2---:R-:W-:Y:S05]  /*9130*/  @!P0 BRA `(.L_x_159) ;  /* 0xfffffffc00f08947 */ /* 0x004fea000383ffff */
[----:B------:R-:W-:Y:S05]  /*9140*/  BRA `(.L_x_160) ;  /* 0xffffff9c006c7947 */ /* 0x000fea000383ffff */
.L_x_47:
[----:B------:R-:W-:-:S07]  /*9150*/  MOV R0, UR5 ;  /* 0x0000000500007c02 */ /* 0x000fce0008000f00 */
.L_x_161:
[----:B-1----:R1:W2:Y:S02]  /*9160*/  SYNCS.PHASECHK.TRANS64.TRYWAIT P0, [R0+URZ], R3 ;  /* 0x00000003000075a7 */ /* 0x0022a400080011ff */
[----:B--2---:R-:W-:Y:S05]  /*9170*/  @!P0 NANOSLEEP.SYNCS 0x989680 ;  /* 0x009896800000895d */ /* 0x004fea0003900000 */
[----:B------:R-:W2:Y:S02]  /*9180*/  @!P0 SYNCS.PHASECHK.TRANS64 P0, [R0+URZ], R3 ;  /* 0x00000003000085a7 */ /* 0x000ea400080010ff */
[----:B--2---:R-:W-:Y:S05]  /*9190*/  @!P0 BRA `(.L_x_161) ;  /* 0xfffffffc00f08947 */ /* 0x004fea000383ffff */
[----:B------:R-:W-:Y:S05]  /*91a0*/  BRA `(.L_x_162) ;  /* 0xffffff9c00787947 */ /* 0x000fea000383ffff */
.L_x_48:
[----:B------:R-:W-:-:S07]  /*91b0*/  MOV R0, UR5 ;  /* 0x0000000500007c02 */ /* 0x000fce0008000f00 */
.L_x_163:
[----:B-1----:R1:W2:Y:S02]  /*91c0*/  SYNCS.PHASECHK.TRANS64.TRYWAIT P0, [R0+URZ], R3 ;  /* 0x00000003000075a7 */ /* 0x0022a400080011ff */
[----:B--2---:R-:W-:Y:S05]  /*91d0*/  @!P0 NANOSLEEP.SYNCS 0x989680 ;  /* 0x009896800000895d */ /* 0x004fea0003900000 */
[----:B------:R-:W2:Y:S02]  /*91e0*/  @!P0 SYNCS.PHASECHK.TRANS64 P0, [R0+URZ], R3 ;  /* 0x00000003000085a7 */ /* 0x000ea400080010ff */
[----:B--2---:R-:W-:Y:S05]  /*91f0*/  @!P0 BRA `(.L_x_163) ;  /* 0xfffffffc00f08947 */ /* 0x004fea000383ffff */
[----:B------:R-:W-:Y:S05]  /*9200*/  BRA `(.L_x_164) ;  /* 0xffffff9c00847947 */ /* 0x000fea000383ffff */
.L_x_49:
[----:B------:R-:W-:-:S07]  /*9210*/  MOV R0, UR5 ;  /* 0x0000000500007c02 */ /* 0x000fce0008000f00 */
.L_x_165:
[----:B-1----:R1:W2:Y:S02]  /*9220*/  SYNCS.PHASECHK.TRANS64.TRYWAIT P0, [R0+URZ], R3 ;  /* 0x00000003000075a7 */ /* 0x0022a400080011ff */
[----:B--2---:R-:W-:Y:S05]  /*9230*/  @!P0 NANOSLEEP.SYNCS 0x989680 ;  /* 0x009896800000895d */ /* 0x004fea0003900000 */
[----:B------:R-:W2:Y:S02]  /*9240*/  @!P0 SYNCS.PHASECHK.TRANS64 P0, [R0+URZ], R3 ;  /* 0x00000003000085a7 */ /* 0x000ea400080010ff */
[----:B--2---:R-:W-:Y:S05]  /*9250*/  @!P0 BRA `(.L_x_165) ;  /* 0xfffffffc00f08947 */ /* 0x004fea000383ffff */
[----:B------:R-:W-:Y:S05]  /*9260*/  BRA `(.L_x_166) ;  /* 0xffffff9c00907947 */ /* 0x000fea000383ffff */
.L_x_50:
[----:B------:R-:W-:-:S07]  /*9270*/  MOV R0, UR5 ;  /* 0x0000000500007c02 */ /* 0x000fce0008000f00 */
.L_x_167:
[----:B-1----:R1:W2:Y:S02]  /*9280*/  SYNCS.PHASECHK.TRANS64.TRYWAIT P0, [R0+URZ], R3 ;  /* 0x00000003000075a7 */ /* 0x0022a400080011ff */
[----:B--2---:R-:W-:Y:S05]  /*9290*/  @!P0 NANOSLEEP.SYNCS 0x989680 ;  /* 0x009896800000895d */ /* 0x004fea0003900000 */
[----:B------:R-:W2:Y:S02]  /*92a0*/  @!P0 SYNCS.PHASECHK.TRANS64 P0, [R0+URZ], R3 ;  /* 0x00000003000085a7 */ /* 0x000ea400080010ff */
[----:B--2---:R-:W-:Y:S05]  /*92b0*/  @!P0 BRA `(.L_x_167) ;  /* 0xfffffffc00f08947 */ /* 0x004fea000383ffff */
[----:B------:R-:W-:Y:S05]  /*92c0*/  BRA `(.L_x_168) ;  /* 0xffffff9c009c7947 */ /* 0x000fea000383ffff */
.L_x_51:
[----:B------:R-:W-:-:S07]  /*92d0*/  MOV R0, UR5 ;  /* 0x0000000500007c02 */ /* 0x000fce0008000f00 */
.L_x_169:
[----:B-1----:R1:W2:Y:S02]  /*92e0*/  SYNCS.PHASECHK.TRANS64.TRYWAIT P0, [R0+URZ], R3 ;  /* 0x00000003000075a7 */ /* 0x0022a400080011ff */
[----:B--2---:R-:W-:Y:S05]  /*92f0*/  @!P0 NANOSLEEP.SYNCS 0x989680 ;  /* 0x009896800000895d */ /* 0x004fea0003900000 */
[----:B------:R-:W2:Y:S02]  /*9300*/  @!P0 SYNCS.PHASECHK.TRANS64 P0, [R0+URZ], R3 ;  /* 0x00000003000085a7 */ /* 0x000ea400080010ff */
[----:B--2---:R-:W-:Y:S05]  /*9310*/  @!P0 BRA `(.L_x_169) ;  /* 0xfffffffc00f08947 */ /* 0x004fea000383ffff */
[----:B------:R-:W-:Y:S05]  /*9320*/  BRA `(.L_x_170) ;  /* 0xffffff9c00a87947 */ /* 0x000fea000383ffff */
.L_x_52:
[----:B------:R-:W-:-:S07]  /*9330*/  MOV R0, UR5 ;  /* 0x0000000500007c02 */ /* 0x000fce0008000f00 */
.L_x_171:
[----:B-1----:R1:W2:Y:S02]  /*9340*/  SYNCS.PHASECHK.TRANS64.TRYWAIT P0, [R0+URZ], R3 ;  /* 0x00000003000075a7 */ /* 0x0022a400080011ff */
[----:B--2---:R-:W-:Y:S05]  /*9350*/  @!P0 NANOSLEEP.SYNCS 0x989680 ;  /* 0x009896800000895d */ /* 0x004fea0003900000 */
[----:B------:R-:W2:Y:S02]  /*9360*/  @!P0 SYNCS.PHASECHK.TRANS64 P0, [R0+URZ], R3 ;  /* 0x00000003000085a7 */ /* 0x000ea400080010ff */
[----:B--2---:R-:W-:Y:S05]  /*9370*/  @!P0 BRA `(.L_x_171) ;  /* 0xfffffffc00f08947 */ /* 0x004fea000383ffff */
[----:B------:R-:W-:Y:S05]  /*9380*/  BRA `(.L_x_172) ;  /* 0xffffff9c00b47947 */ /* 0x000fea000383ffff */
.L_x_53:
[----:B------:R-:W-:-:S07]  /*9390*/  MOV R0, UR5 ;  /* 0x0000000500007c02 */ /* 0x000fce0008000f00 */
.L_x_173:
[----:B-1----:R1:W2:Y:S02]  /*93a0*/  SYNCS.PHASECHK.TRANS64.TRYWAIT P0, [R0+URZ], R3 ;  /* 0x00000003000075a7 */ /* 0x0022a400080011ff */
[----:B--2---:R-:W-:Y:S05]  /*93b0*/  @!P0 NANOSLEEP.SYNCS 0x989680 ;  /* 0x009896800000895d */ /* 0x004fea0003900000 */
[----:B------:R-:W2:Y:S02]  /*93c0*/  @!P0 SYNCS.PHASECHK.TRANS64 P0, [R0+URZ], R3 ;  /* 0x00000003000085a7 */ /* 0x000ea400080010ff */
[----:B--2---:R-:W-:Y:S05]  /*93d0*/  @!P0 BRA `(.L_x_173) ;  /* 0xfffffffc00f08947 */ /* 0x004fea000383ffff */
[----:B------:R-:W-:Y:S05]  /*93e0*/  BRA `(.L_x_174) ;  /* 0xffffff9c00c07947 */ /* 0x000fea000383ffff */
.L_x_54:
[----:B------:R-:W-:-:S07]  /*93f0*/  MOV R0, UR5 ;  /* 0x0000000500007c02 */ /* 0x000fce0008000f00 */
.L_x_175:
[----:B-1----:R1:W2:Y:S02]  /*9400*/  SYNCS.PHASECHK.TRANS64.TRYWAIT P0, [R0+URZ], R3 ;  /* 0x00000003000075a7 */ /* 0x0022a400080011ff */
[----:B--2---:R-:W-:Y:S05]  /*9410*/  @!P0 NANOSLEEP.SYNCS 0x989680 ;  /* 0x009896800000895d */ /* 0x004fea0003900000 */
[----:B------:R-:W2:Y:S02]  /*9420*/  @!P0 SYNCS.PHASECHK.TRANS64 P0, [R0+URZ], R3 ;  /* 0x00000003000085a7 */ /* 0x000ea400080010ff */
[----:B--2---:R-:W-:Y:S05]  /*9430*/  @!P0 BRA `(.L_x_175) ;  /* 0xfffffffc00f08947 */ /* 0x004fea000383ffff */
[----:B------:R-:W-:Y:S05]  /*9440*/  BRA `(.L_x_176) ;  /* 0xffffff9c00cc7947 */ /* 0x000fea000383ffff */
.L_x_55:
[----:B------:R-:W-:-:S07]  /*9450*/  MOV R0, UR5 ;  /* 0x0000000500007c02 */ /* 0x000fce0008000f00 */
.L_x_177:
[----:B-1----:R1:W2:Y:S02]  /*9460*/  SYNCS.PHASECHK.TRANS64.TRYWAIT P0, [R0+URZ], R3 ;  /* 0x00000003000075a7 */ /* 0x0022a400080011ff */
[----:B--2---:R-:W-:Y:S05]  /*9470*/  @!P0 NANOSLEEP.SYNCS 0x989680 ;  /* 0x009896800000895d */ /* 0x004fea0003900000 */
[----:B------:R-:W2:Y:S02]  /*9480*/  @!P0 SYNCS.PHASECHK.TRANS64 P0, [R0+URZ], R3 ;  /* 0x00000003000085a7 */ /* 0x000ea400080010ff */
[----:B--2---:R-:W-:Y:S05]  /*9490*/  @!P0 BRA `(.L_x_177) ;  /* 0xfffffffc00f08947 */ /* 0x004fea000383ffff */
[----:B------:R-:W-:Y:S05]  /*94a0*/  BRA `(.L_x_178) ;  /* 0xffffff9c00d87947 */ /* 0x000fea000383ffff */
.L_x_56:
[----:B------:R-:W-:-:S07]  /*94b0*/  MOV R0, UR5 ;  /* 0x0000000500007c02 */ /* 0x000fce0008000f00 */
.L_x_179:
[----:B-1----:R1:W2:Y:S02]  /*94c0*/  SYNCS.PHASECHK.TRANS64.TRYWAIT P0, [R0+URZ], R3 ;  /* 0x00000003000075a7 */ /* 0x0022a400080011ff */
[----:B--2---:R-:W-:Y:S05]  /*94d0*/  @!P0 NANOSLEEP.SYNCS 0x989680 ;  /* 0x009896800000895d */ /* 0x004fea0003900000 */
[----:B------:R-:W2:Y:S02]  /*94e0*/  @!P0 SYNCS.PHASECHK.TRANS64 P0, [R0+URZ], R3 ;  /* 0x00000003000085a7 */ /* 0x000ea400080010ff */
[----:B--2---:R-:W-:Y:S05]  /*94f0*/  @!P0 BRA `(.L_x_179) ;  /* 0xfffffffc00f08947 */ /* 0x004fea000383ffff */
[----:B------:R-:W-:Y:S05]  /*9500*/  BRA `(.L_x_180) ;  /* 0xffffff9c00e47947 */ /* 0x000fea000383ffff */
.L_x_57:
[----:B------:R-:W-:-:S07]  /*9510*/  MOV R0, UR5 ;  /* 0x0000000500007c02 */ /* 0x000fce0008000f00 */
.L_x_181:
[----:B-1----:R1:W2:Y:S02]  /*9520*/  SYNCS.PHASECHK.TRANS64.TRYWAIT P0, [R0+URZ], R3 ;  /* 0x00000003000075a7 */ /* 0x0022a400080011ff */
[----:B--2---:R-:W-:Y:S05]  /*9530*/  @!P0 NANOSLEEP.SYNCS 0x989680 ;  /* 0x009896800000895d */ /* 0x004fea0003900000 */
[----:B------:R-:W2:Y:S02]  /*9540*/  @!P0 SYNCS.PHASECHK.TRANS64 P0, [R0+URZ], R3 ;  /* 0x00000003000085a7 */ /* 0x000ea400080010ff */
[----:B--2---:R-:W-:Y:S05]  /*9550*/  @!P0 BRA `(.L_x_181) ;  /* 0xfffffffc00f08947 */ /* 0x004fea000383ffff */
[----:B------:R-:W-:Y:S05]  /*9560*/  BRA `(.L_x_182) ;  /* 0xffffff9c00f07947 */ /* 0x000fea000383ffff */
.L_x_58:
[----:B------:R-:W-:-:S07]  /*9570*/  MOV R0, UR5 ;  /* 0x0000000500007c02 */ /* 0x000fce0008000f00 */
.L_x_183:
[----:B-1----:R1:W2:Y:S02]  /*9580*/  SYNCS.PHASECHK.TRANS64.TRYWAIT P0, [R0+URZ], R3 ;  /* 0x00000003000075a7 */ /* 0x0022a400080011ff */
[----:B--2---:R-:W-:Y:S05]  /*9590*/  @!P0 NANOSLEEP.SYNCS 0x989680 ;  /* 0x009896800000895d */ /* 0x004fea0003900000 */
[----:B------:R-:W2:Y:S02]  /*95a0*/  @!P0 SYNCS.PHASECHK.TRANS64 P0, [R0+URZ], R3 ;  /* 0x00000003000085a7 */ /* 0x000ea400080010ff */
[----:B--2---:R-:W-:Y:S05]  /*95b0*/  @!P0 BRA `(.L_x_183) ;  /* 0xfffffffc00f08947 */ /* 0x004fea000383ffff */
[----:B------:R-:W-:Y:S05]  /*95c0*/  BRA `(.L_x_184) ;  /* 0xffffff9c00fc7947 */ /* 0x000fea000383ffff */
.L_x_59:
[----:B------:R-:W-:-:S07]  /*95d0*/  MOV R0, UR5 ;  /* 0x0000000500007c02 */ /* 0x000fce0008000f00 */
.L_x_185:
[----:B-1----:R1:W2:Y:S02]  /*95e0*/  SYNCS.PHASECHK.TRANS64.TRYWAIT P0, [R0+URZ], R3 ;  /* 0x00000003000075a7 */ /* 0x0022a400080011ff */
[----:B--2---:R-:W-:Y:S05]  /*95f0*/  @!P0 NANOSLEEP.SYNCS 0x989680 ;  /* 0x009896800000895d */ /* 0x004fea0003900000 */
[----:B------:R-:W2:Y:S02]  /*9600*/  @!P0 SYNCS.PHASECHK.TRANS64 P0, [R0+URZ], R3 ;  /* 0x00000003000085a7 */ /* 0x000ea400080010ff */
[----:B--2---:R-:W-:Y:S05]  /*9610*/  @!P0 BRA `(.L_x_185) ;  /* 0xfffffffc00f08947 */ /* 0x004fea000383ffff */
[----:B------:R-:W-:Y:S05]  /*9620*/  BRA `(.L_x_186) ;  /* 0xffffffa000087947 */ /* 0x000fea000383ffff */
.L_x_60:
[----:B------:R-:W-:-:S07]  /*9630*/  MOV R0, UR5 ;  /* 0x0000000500007c02 */ /* 0x000fce0008000f00 */
.L_x_187:
[----:B-1----:R1:W2:Y:S02]  /*9640*/  SYNCS.PHASECHK.TRANS64.TRYWAIT P0, [R0+URZ], R3 ;  /* 0x00000003000075a7 */ /* 0x0022a400080011ff */
[----:B--2---:R-:W-:Y:S05]  /*9650*/  @!P0 NANOSLEEP.SYNCS 0x989680 ;  /* 0x009896800000895d */ /* 0x004fea0003900000 */
[----:B------:R-:W2:Y:S02]  /*9660*/  @!P0 SYNCS.PHASECHK.TRANS64 P0, [R0+URZ], R3 ;  /* 0x00000003000085a7 */ /* 0x000ea400080010ff */
[----:B--2---:R-:W-:Y:S05]  /*9670*/  @!P0 BRA `(.L_x_187) ;  /* 0xfffffffc00f08947 */ /* 0x004fea000383ffff */
[----:B------:R-:W-:Y:S05]  /*9680*/  BRA `(.L_x_188) ;  /* 0xffffffa000147947 */ /* 0x000fea000383ffff */
.L_x_61:
[----:B------:R-:W-:-:S07]  /*9690*/  MOV R0, UR5 ;  /* 0x0000000500007c02 */ /* 0x000fce0008000f00 */
.L_x_189:
[----:B-1----:R1:W2:Y:S02]  /*96a0*/  SYNCS.PHASECHK.TRANS64.TRYWAIT P0, [R0+URZ], R3 ;  /* 0x00000003000075a7 */ /* 0x0022a400080011ff */
[----:B--2---:R-:W-:Y:S05]  /*96b0*/  @!P0 NANOSLEEP.SYNCS 0x989680 ;  /* 0x009896800000895d */ /* 0x004fea0003900000 */
[----:B------:R-:W2:Y:S02]  /*96c0*/  @!P0 SYNCS.PHASECHK.TRANS64 P0, [R0+URZ], R3 ;  /* 0x00000003000085a7 */ /* 0x000ea400080010ff */
[----:B--2---:R-:W-:Y:S05]  /*96d0*/  @!P0 BRA `(.L_x_189) ;  /* 0xfffffffc00f08947 */ /* 0x004fea000383ffff */
[----:B------:R-:W-:Y:S05]  /*96e0*/  BRA `(.L_x_190) ;  /* 0xffffffa000207947 */ /* 0x000fea000383ffff */
.L_x_62:
[----:B------:R-:W-:-:S07]  /*96f0*/  MOV R0, UR5 ;  /* 0x0000000500007c02 */ /* 0x000fce0008000f00 */
.L_x_191:
[----:B-1----:R1:W2:Y:S02]  /*9700*/  SYNCS.PHASECHK.TRANS64.TRYWAIT P0, [R0+URZ], R3 ;  /* 0x00000003000075a7 */ /* 0x0022a400080011ff */
[----:B--2---:R-:W-:Y:S05]  /*9710*/  @!P0 NANOSLEEP.SYNCS 0x989680 ;  /* 0x009896800000895d */ /* 0x004fea0003900000 */
[----:B------:R-:W2:Y:S02]  /*9720*/  @!P0 SYNCS.PHASECHK.TRANS64 P0, [R0+URZ], R3 ;  /* 0x00000003000085a7 */ /* 0x000ea400080010ff */
[----:B--2---:R-:W-:Y:S05]  /*9730*/  @!P0 BRA `(.L_x_191) ;  /* 0xfffffffc00f08947 */ /* 0x004fea000383ffff */
[----:B------:R-:W-:Y:S05]  /*9740*/  BRA `(.L_x_192) ;  /* 0xffffffa0002c7947 */ /* 0x000fea000383ffff */
.L_x_63:
[----:B------:R-:W-:-:S07]  /*9750*/  MOV R0, UR5 ;  /* 0x0000000500007c02 */ /* 0x000fce0008000f00 */
.L_x_193:
[----:B-1----:R1:W2:Y:S02]  /*9760*/  SYNCS.PHASECHK.TRANS64.TRYWAIT P0, [R0+URZ], R3 ;  /* 0x00000003000075a7 */ /* 0x0022a400080011ff */
[----:B--2---:R-:W-:Y:S05]  /*9770*/  @!P0 NANOSLEEP.SYNCS 0x989680 ;  /* 0x009896800000895d */ /* 0x004fea0003900000 */
[----:B------:R-:W2:Y:S02]  /*9780*/  @!P0 SYNCS.PHASECHK.TRANS64 P0, [R0+URZ], R3 ;  /* 0x00000003000085a7 */ /* 0x000ea400080010ff */
[----:B--2---:R-:W-:Y:S05]  /*9790*/  @!P0 BRA `(.L_x_193) ;  /* 0xfffffffc00f08947 */ /* 0x004fea000383ffff */
[----:B------:R-:W-:Y:S05]  /*97a0*/  BRA `(.L_x_194) ;  /* 0xffffffa000387947 */ /* 0x000fea000383ffff */
.L_x_64:
[----:B------:R-:W-:-:S07]  /*97b0*/  MOV R0, UR5 ;  /* 0x0000000500007c02 */ /* 0x000fce0008000f00 */
.L_x_195:
[----:B-1----:R1:W2:Y:S02]  /*97c0*/  SYNCS.PHASECHK.TRANS64.TRYWAIT P0, [R0+URZ], R3 ;  /* 0x00000003000075a7 */ /* 0x0022a400080011ff */
[----:B--2---:R-:W-:Y:S05]  /*97d0*/  @!P0 NANOSLEEP.SYNCS 0x989680 ;  /* 0x009896800000895d */ /* 0x004fea0003900000 */
[----:B------:R-:W2:Y:S02]  /*97e0*/  @!P0 SYNCS.PHASECHK.TRANS64 P0, [R0+URZ], R3 ;  /* 0x00000003000085a7 */ /* 0x000ea400080010ff */
[----:B--2---:R-:W-:Y:S05]  /*97f0*/  @!P0 BRA `(.L_x_195) ;  /* 0xfffffffc00f08947 */ /* 0x004fea000383ffff */
[----:B------:R-:W-:Y:S05]  /*9800*/  BRA `(.L_x_196) ;  /* 0xffffffa000447947 */ /* 0x000fea000383ffff */
.L_x_65:
[----:B------:R-:W-:-:S07]  /*9810*/  MOV R0, UR5 ;  /* 0x0000000500007c02 */ /* 0x000fce0008000f00 */
.L_x_197:
[----:B-1----:R1:W2:Y:S02]  /*9820*/  SYNCS.PHASECHK.TRANS64.TRYWAIT P0, [R0+URZ], R3 ;  /* 0x00000003000075a7 */ /* 0x0022a400080011ff */
[----:B--2---:R-:W-:Y:S05]  /*9830*/  @!P0 NANOSLEEP.SYNCS 0x989680 ;  /* 0x009896800000895d */ /* 0x004fea0003900000 */
[----:B------:R-:W2:Y:S02]  /*9840*/  @!P0 SYNCS.PHASECHK.TRANS64 P0, [R0+URZ], R3 ;  /* 0x00000003000085a7 */ /* 0x000ea400080010ff */
[----:B--2---:R-:W-:Y:S05]  /*9850*/  @!P0 BRA `(.L_x_197) ;  /* 0xfffffffc00f08947 */ /* 0x004fea000383ffff */
[----:B------:R-:W-:Y:S05]  /*9860*/  BRA `(.L_x_198) ;  /* 0xffffffa000507947 */ /* 0x000fea000383ffff */
.L_x_66:
[----:B------:R-:W-:-:S07]  /*9870*/  MOV R0, UR5 ;  /* 0x0000000500007c02 */ /* 0x000fce0008000f00 */
.L_x_199:
[----:B-1----:R1:W2:Y:S02]  /*9880*/  SYNCS.PHASECHK.TRANS64.TRYWAIT P0, [R0+URZ], R3 ;  /* 0x00000003000075a7 */ /* 0x0022a400080011ff */
[----:B--2---:R-:W-:Y:S05]  /*9890*/  @!P0 NANOSLEEP.SYNCS 0x989680 ;  /* 0x009896800000895d */ /* 0x004fea0003900000 */
[----:B------:R-:W2:Y:S02]  /*98a0*/  @!P0 SYNCS.PHASECHK.TRANS64 P0, [R0+URZ], R3 ;  /* 0x00000003000085a7 */ /* 0x000ea400080010ff */
[----:B--2---:R-:W-:Y:S05]  /*98b0*/  @!P0 BRA `(.L_x_199) ;  /* 0xfffffffc00f08947 */ /* 0x004fea000383ffff */
[----:B------:R-:W-:Y:S05]  /*98c0*/  BRA `(.L_x_200) ;  /* 0xffffffa0005c7947 */ /* 0x000fea000383ffff */
.L_x_67:
[----:B------:R-:W-:-:S07]  /*98d0*/  MOV R0, UR5 ;  /* 0x0000000500007c02 */ /* 0x000fce0008000f00 */
.L_x_201:
[----:B-1----:R1:W2:Y:S02]  /*98e0*/  SYNCS.PHASECHK.TRANS64.TRYWAIT P0, [R0+URZ], R3 ;  /* 0x00000003000075a7 */ /* 0x0022a400080011ff */
[----:B--2---:R-:W-:Y:S05]  /*98f0*/  @!P0 NANOSLEEP.SYNCS 0x989680 ;  /* 0x009896800000895d */ /* 0x004fea0003900000 */
[----:B------:R-:W2:Y:S02]  /*9900*/  @!P0 SYNCS.PHASECHK.TRANS64 P0, [R0+URZ], R3 ;  /* 0x00000003000085a7 */ /* 0x000ea400080010ff */
[----:B--2---:R-:W-:Y:S05]  /*9910*/  @!P0 BRA `(.L_x_201) ;  /* 0xfffffffc00f08947 */ /* 0x004fea000383ffff */
[----:B------:R-:W-:Y:S05]  /*9920*/  BRA `(.L_x_202) ;  /* 0xffffffa000687947 */ /* 0x000fea000383ffff */
.L_x_68:
[----:B------:R-:W-:-:S07]  /*9930*/  MOV R0, UR5 ;  /* 0x0000000500007c02 */ /* 0x000fce0008000f00 */
.L_x_203:
[----:B-1----:R1:W2:Y:S02]  /*9940*/  SYNCS.PHASECHK.TRANS64.TRYWAIT P0, [R0+URZ], R3 ;  /* 0x00000003000075a7 */ /* 0x0022a400080011ff */
[----:B--2---:R-:W-:Y:S05]  /*9950*/  @!P0 NANOSLEEP.SYNCS 0x989680 ;  /* 0x009896800000895d */ /* 0x004fea0003900000 */
[----:B------:R-:W2:Y:S02]  /*9960*/  @!P0 SYNCS.PHASECHK.TRANS64 P0, [R0+URZ], R3 ;  /* 0x00000003000085a7 */ /* 0x000ea400080010ff */
[----:B--2---:R-:W-:Y:S05]  /*9970*/  @!P0 BRA `(.L_x_203) ;  /* 0xfffffffc00f08947 */ /* 0x004fea000383ffff */
[----:B------:R-:W-:Y:S05]  /*9980*/  BRA `(.L_x_204) ;  /* 0xffffffa000747947 */ /* 0x000fea000383ffff */
.L_x_69:
[----:B------:R-:W-:-:S07]  /*9990*/  MOV R0, UR5 ;  /* 0x0000000500007c02 */ /* 0x000fce0008000f00 */
.L_x_205:
[----:B-1----:R1:W2:Y:S02]  /*99a0*/  SYNCS.PHASECHK.TRANS64.TRYWAIT P0, [R0+URZ], R3 ;  /* 0x00000003000075a7 */ /* 0x0022a400080011ff */
[----:B--2---:R-:W-:Y:S05]  /*99b0*/  @!P0 NANOSLEEP.SYNCS 0x989680 ;  /* 0x009896800000895d */ /* 0x004fea0003900000 */
[----:B------:R-:W2:Y:S02]  /*99c0*/  @!P0 SYNCS.PHASECHK.TRANS64 P0, [R0+URZ], R3 ;  /* 0x00000003000085a7 */ /* 0x000ea400080010ff */
[----:B--2---:R-:W-:Y:S05]  /*99d0*/  @!P0 BRA `(.L_x_205) ;  /* 0xfffffffc00f08947 */ /* 0x004fea000383ffff */
[----:B------:R-:W-:Y:S05]  /*99e0*/  BRA `(.L_x_206) ;  /* 0xffffffa000807947 */ /* 0x000fea000383ffff */
.L_x_70:
[----:B------:R-:W-:-:S07]  /*99f0*/  MOV R0, UR5 ;  /* 0x0000000500007c02 */ /* 0x000fce0008000f00 */
.L_x_207:
[----:B-1----:R1:W2:Y:S02]  /*9a00*/  SYNCS.PHASECHK.TRANS64.TRYWAIT P0, [R0+URZ], R3 ;  /* 0x00000003000075a7 */ /* 0x0022a400080011ff */
[----:B--2---:R-:W-:Y:S05]  /*9a10*/  @!P0 NANOSLEEP.SYNCS 0x989680 ;  /* 0x009896800000895d */ /* 0x004fea0003900000 */
[----:B------:R-:W2:Y:S02]  /*9a20*/  @!P0 SYNCS.PHASECHK.TRANS64 P0, [R0+URZ], R3 ;  /* 0x00000003000085a7 */ /* 0x000ea400080010ff */
[----:B--2---:R-:W-:Y:S05]  /*9a30*/  @!P0 BRA `(.L_x_207) ;  /* 0xfffffffc00f08947 */ /* 0x004fea000383ffff */
[----:B------:R-:W-:Y:S05]  /*9a40*/  BRA `(.L_x_208) ;  /* 0xffffffa0008c7947 */ /* 0x000fea000383ffff */
.L_x_71:
[----:B------:R-:W-:-:S07]  /*9a50*/  MOV R0, UR5 ;  /* 0x0000000500007c02 */ /* 0x000fce0008000f00 */
.L_x_209:
[----:B-1----:R1:W2:Y:S02]  /*9a60*/  SYNCS.PHASECHK.TRANS64.TRYWAIT P0, [R0+URZ], R3 ;  /* 0x00000003000075a7 */ /* 0x0022a400080011ff */
[----:B--2---:R-:W-:Y:S05]  /*9a70*/  @!P0 NANOSLEEP.SYNCS 0x989680 ;  /* 0x009896800000895d */ /* 0x004fea0003900000 */
[----:B------:R-:W2:Y:S02]  /*9a80*/  @!P0 SYNCS.PHASECHK.TRANS64 P0, [R0+URZ], R3 ;  /* 0x00000003000085a7 */ /* 0x000ea400080010ff */
[----:B--2---:R-:W-:Y:S05]  /*9a90*/  @!P0 BRA `(.L_x_209) ;  /* 0xfffffffc00f08947 */ /* 0x004fea000383ffff */
[----:B------:R-:W-:Y:S05]  /*9aa0*/  BRA `(.L_x_210) ;  /* 0xffffffa000987947 */ /* 0x000fea000383ffff */
.L_x_72:
[----:B------:R-:W-:-:S07]  /*9ab0*/  MOV R0, UR5 ;  /* 0x0000000500007c02 */ /* 0x000fce0008000f00 */
.L_x_211:
[----:B-1----:R1:W2:Y:S02]  /*9ac0*/  SYNCS.PHASECHK.TRANS64.TRYWAIT P0, [R0+URZ], R3 ;  /* 0x00000003000075a7 */ /* 0x0022a400080011ff */
[----:B--2---:R-:W-:Y:S05]  /*9ad0*/  @!P0 NANOSLEEP.SYNCS 0x989680 ;  /* 0x009896800000895d */ /* 0x004fea0003900000 */
[----:B------:R-:W2:Y:S02]  /*9ae0*/  @!P0 SYNCS.PHASECHK.TRANS64 P0, [R0+URZ], R3 ;  /* 0x00000003000085a7 */ /* 0x000ea400080010ff */
[----:B--2---:R-:W-:Y:S05]  /*9af0*/  @!P0 BRA `(.L_x_211) ;  /* 0xfffffffc00f08947 */ /* 0x004fea000383ffff */
[----:B------:R-:W-:Y:S05]  /*9b00*/  BRA `(.L_x_212) ;  /* 0xffffffa000a47947 */ /* 0x000fea000383ffff */
.L_x_73:
[----:B------:R-:W-:-:S07]  /*9b10*/  MOV R0, UR5 ;  /* 0x0000000500007c02 */ /* 0x000fce0008000f00 */
.L_x_213:
[----:B-1----:R1:W2:Y:S02]  /*9b20*/  SYNCS.PHASECHK.TRANS64.TRYWAIT P0, [R0+URZ], R3 ;  /* 0x00000003000075a7 */ /* 0x0022a400080011ff */
[----:B--2---:R-:W-:Y:S05]  /*9b30*/  @!P0 NANOSLEEP.SYNCS 0x989680 ;  /* 0x009896800000895d */ /* 0x004fea0003900000 */
[----:B------:R-:W2:Y:S02]  /*9b40*/  @!P0 SYNCS.PHASECHK.TRANS64 P0, [R0+URZ], R3 ;  /* 0x00000003000085a7 */ /* 0x000ea400080010ff */
[----:B--2---:R-:W-:Y:S05]  /*9b50*/  @!P0 BRA `(.L_x_213) ;  /* 0xfffffffc00f08947 */ /* 0x004fea000383ffff */
[----:B------:R-:W-:Y:S05]  /*9b60*/  BRA `(.L_x_214) ;  /* 0xffffffa000b07947 */ /* 0x000fea000383ffff */
.L_x_74:
[----:B------:R-:W-:-:S07]  /*9b70*/  MOV R0, UR5 ;  /* 0x0000000500007c02 */ /* 0x000fce0008000f00 */
.L_x_215:
[----:B-1----:R1:W2:Y:S02]  /*9b80*/  SYNCS.PHASECHK.TRANS64.TRYWAIT P0, [R0+URZ], R3 ;  /* 0x00000003000075a7 */ /* 0x0022a400080011ff */
[----:B--2---:R-:W-:Y:S05]  /*9b90*/  @!P0 NANOSLEEP.SYNCS 0x989680 ;  /* 0x009896800000895d */ /* 0x004fea0003900000 */
[----:B------:R-:W2:Y:S02]  /*9ba0*/  @!P0 SYNCS.PHASECHK.TRANS64 P0, [R0+URZ], R3 ;  /* 0x00000003000085a7 */ /* 0x000ea400080010ff */
[----:B--2---:R-:W-:Y:S05]  /*9bb0*/  @!P0 BRA `(.L_x_215) ;  /* 0xfffffffc00f08947 */ /* 0x004fea000383ffff */
[----:B------:R-:W-:Y:S05]  /*9bc0*/  BRA `(.L_x_216) ;  /* 0xffffffa000bc7947 */ /* 0x000fea000383ffff */
.L_x_75:
[----:B------:R-:W-:-:S07]  /*9bd0*/  MOV R0, UR5 ;  /* 0x0000000500007c02 */ /* 0x000fce0008000f00 */
.L_x_217:
[----:B-1----:R1:W2:Y:S02]  /*9be0*/  SYNCS.PHASECHK.TRANS64.TRYWAIT P0, [R0+URZ], R3 ;  /* 0x00000003000075a7 */ /* 0x0022a400080011ff */
[----:B--2---:R-:W-:Y:S05]  /*9bf0*/  @!P0 NANOSLEEP.SYNCS 0x989680 ;  /* 0x009896800000895d */ /* 0x004fea0003900000 */
[----:B------:R-:W2:Y:S02]  /*9c00*/  @!P0 SYNCS.PHASECHK.TRANS64 P0, [R0+URZ], R3 ;  /* 0x00000003000085a7 */ /* 0x000ea400080010ff */
[----:B--2---:R-:W-:Y:S05]  /*9c10*/  @!P0 BRA `(.L_x_217) ;  /* 0xfffffffc00f08947 */ /* 0x004fea000383ffff */
[----:B------:R-:W-:Y:S05]  /*9c20*/  BRA `(.L_x_218) ;  /* 0xffffffa000c87947 */ /* 0x000fea000383ffff */
.L_x_76:
[----:B------:R-:W-:-:S07]  /*9c30*/  MOV R0, UR5 ;  /* 0x0000000500007c02 */ /* 0x000fce0008000f00 */
.L_x_219:
[----:B-1----:R1:W2:Y:S02]  /*9c40*/  SYNCS.PHASECHK.TRANS64.TRYWAIT P0, [R0+URZ], R3 ;  /* 0x00000003000075a7 */ /* 0x0022a400080011ff */
[----:B--2---:R-:W-:Y:S05]  /*9c50*/  @!P0 NANOSLEEP.SYNCS 0x989680 ;  /* 0x009896800000895d */ /* 0x004fea0003900000 */
[----:B------:R-:W2:Y:S02]  /*9c60*/  @!P0 SYNCS.PHASECHK.TRANS64 P0, [R0+URZ], R3 ;  /* 0x00000003000085a7 */ /* 0x000ea400080010ff */
[----:B--2---:R-:W-:Y:S05]  /*9c70*/  @!P0 BRA `(.L_x_219) ;  /* 0xfffffffc00f08947 */ /* 0x004fea000383ffff */
[----:B------:R-:W-:Y:S05]  /*9c80*/  BRA `(.L_x_220) ;  /* 0xffffffa000d47947 */ /* 0x000fea000383ffff */
.L_x_77:
[----:B------:R-:W-:-:S07]  /*9c90*/  MOV R0, UR5 ;  /* 0x0000000500007c02 */ /* 0x000fce0008000f00 */
.L_x_221:
[----:B-1----:R1:W2:Y:S02]  /*9ca0*/  SYNCS.PHASECHK.TRANS64.TRYWAIT P0, [R0+URZ], R3 ;  /* 0x00000003000075a7 */ /* 0x0022a400080011ff */
[----:B--2---:R-:W-:Y:S05]  /*9cb0*/  @!P0 NANOSLEEP.SYNCS 0x989680 ;  /* 0x009896800000895d */ /* 0x004fea0003900000 */
[----:B------:R-:W2:Y:S02]  /*9cc0*/  @!P0 SYNCS.PHASECHK.TRANS64 P0, [R0+URZ], R3 ;  /* 0x00000003000085a7 */ /* 0x000ea400080010ff */
[----:B--2---:R-:W-:Y:S05]  /*9cd0*/  @!P0 BRA `(.L_x_221) ;  /* 0xfffffffc00f08947 */ /* 0x004fea000383ffff */
[----:B------:R-:W-:Y:S05]  /*9ce0*/  BRA `(.L_x_222) ;  /* 0xffffffa000e07947 */ /* 0x000fea000383ffff */
.L_x_78:
[----:B------:R-:W-:-:S07]  /*9cf0*/  MOV R0, UR5 ;  /* 0x0000000500007c02 */ /* 0x000fce0008000f00 */
.L_x_223:
[----:B-1----:R1:W2:Y:S02]  /*9d00*/  SYNCS.PHASECHK.TRANS64.TRYWAIT P0, [R0+URZ], R3 ;  /* 0x00000003000075a7 */ /* 0x0022a400080011ff */
[----:B--2---:R-:W-:Y:S05]  /*9d10*/  @!P0 NANOSLEEP.SYNCS 0x989680 ;  /* 0x009896800000895d */ /* 0x004fea0003900000 */
[----:B------:R-:W2:Y:S02]  /*9d20*/  @!P0 SYNCS.PHASECHK.TRANS64 P0, [R0+URZ], R3 ;  /* 0x00000003000085a7 */ /* 0x000ea400080010ff */
[----:B--2---:R-:W-:Y:S05]  /*9d30*/  @!P0 BRA `(.L_x_223) ;  /* 0xfffffffc00f08947 */ /* 0x004fea000383ffff */
[----:B------:R-:W-:Y:S05]  /*9d40*/  BRA `(.L_x_224) ;  /* 0xffffffa000ec7947 */ /* 0x000fea000383ffff */
.L_x_79:
[----:B------:R-:W-:-:S07]  /*9d50*/  MOV R0, UR5 ;  /* 0x0000000500007c02 */ /* 0x000fce0008000f00 */
.L_x_225:
[----:B-1----:R1:W2:Y:S02]  /*9d60*/  SYNCS.PHASECHK.TRANS64.TRYWAIT P0, [R0+URZ], R3 ;  /* 0x00000003000075a7 */ /* 0x0022a400080011ff */
[----:B--2---:R-:W-:Y:S05]  /*9d70*/  @!P0 NANOSLEEP.SYNCS 0x989680 ;  /* 0x009896800000895d */ /* 0x004fea0003900000 */
[----:B------:R-:W2:Y:S02]  /*9d80*/  @!P0 SYNCS.PHASECHK.TRANS64 P0, [R0+URZ], R3 ;  /* 0x00000003000085a7 */ /* 0x000ea400080010ff */
[----:B--2---:R-:W-:Y:S05]  /*9d90*/  @!P0 BRA `(.L_x_225) ;  /* 0xfffffffc00f08947 */ /* 0x004fea000383ffff */
[----:B------:R-:W-:Y:S05]  /*9da0*/  BRA `(.L_x_226) ;  /* 0xffffffa000f87947 */ /* 0x000fea000383ffff */
.L_x_80:
[----:B------:R-:W-:-:S07]  /*9db0*/  MOV R0, UR5 ;  /* 0x0000000500007c02 */ /* 0x000fce0008000f00 */
.L_x_227:
[----:B-1----:R1:W2:Y:S02]  /*9dc0*/  SYNCS.PHASECHK.TRANS64.TRYWAIT P0, [R0+URZ], R3 ;  /* 0x00000003000075a7 */ /* 0x0022a400080011ff */
[----:B--2---:R-:W-:Y:S05]  /*9dd0*/  @!P0 NANOSLEEP.SYNCS 0x989680 ;  /* 0x009896800000895d */ /* 0x004fea0003900000 */
[----:B------:R-:W2:Y:S02]  /*9de0*/  @!P0 SYNCS.PHASECHK.TRANS64 P0, [R0+URZ], R3 ;  /* 0x00000003000085a7 */ /* 0x000ea400080010ff */
[----:B--2---:R-:W-:Y:S05]  /*9df0*/  @!P0 BRA `(.L_x_227) ;  /* 0xfffffffc00f08947 */ /* 0x004fea000383ffff */
[----:B------:R-:W-:Y:S05]  /*9e00*/  BRA `(.L_x_228) ;  /* 0xffffffa400047947 */ /* 0x000fea000383ffff */
.L_x_81:
[----:B------:R-:W-:-:S07]  /*9e10*/  MOV R0, UR5 ;  /* 0x0000000500007c02 */ /* 0x000fce0008000f00 */
.L_x_229:
[----:B-1----:R1:W2:Y:S02]  /*9e20*/  SYNCS.PHASECHK.TRANS64.TRYWAIT P0, [R0+URZ], R3 ;  /* 0x00000003000075a7 */ /* 0x0022a400080011ff */
[----:B--2---:R-:W-:Y:S05]  /*9e30*/  @!P0 NANOSLEEP.SYNCS 0x989680 ;  /* 0x009896800000895d */ /* 0x004fea0003900000 */
[----:B------:R-:W2:Y:S02]  /*9e40*/  @!P0 SYNCS.PHASECHK.TRANS64 P0, [R0+URZ], R3 ;  /* 0x00000003000085a7 */ /* 0x000ea400080010ff */
[----:B--2---:R-:W-:Y:S05]  /*9e50*/  @!P0 BRA `(.L_x_229) ;  /* 0xfffffffc00f08947 */ /* 0x004fea000383ffff */
[----:B------:R-:W-:Y:S05]  /*9e60*/  BRA `(.L_x_230) ;  /* 0xffffffa400107947 */ /* 0x000fea000383ffff */
.L_x_82:
[----:B------:R-:W-:-:S07]  /*9e70*/  MOV R0, UR5 ;  /* 0x0000000500007c02 */ /* 0x000fce0008000f00 */
.L_x_231:
[----:B-1----:R1:W2:Y:S02]  /*9e80*/  SYNCS.PHASECHK.TRANS64.TRYWAIT P0, [R0+URZ], R3 ;  /* 0x00000003000075a7 */ /* 0x0022a400080011ff */
[----:B--2---:R-:W-:Y:S05]  /*9e90*/  @!P0 NANOSLEEP.SYNCS 0x989680 ;  /* 0x009896800000895d */ /* 0x004fea0003900000 */
[----:B------:R-:W2:Y:S02]  /*9ea0*/  @!P0 SYNCS.PHASECHK.TRANS64 P0, [R0+URZ], R3 ;  /* 0x00000003000085a7 */ /* 0x000ea400080010ff */
[----:B--2---:R-:W-:Y:S05]  /*9eb0*/  @!P0 BRA `(.L_x_231) ;  /* 0xfffffffc00f08947 */ /* 0x004fea000383ffff */
[----:B------:R-:W-:Y:S05]  /*9ec0*/  BRA `(.L_x_232) ;  /* 0xffffffa4001c7947 */ /* 0x000fea000383ffff */
.L_x_83:
[----:B------:R-:W-:-:S07]  /*9ed0*/  MOV R0, UR5 ;  /* 0x0000000500007c02 */ /* 0x000fce0008000f00 */
.L_x_233:
[----:B-1----:R1:W2:Y:S02]  /*9ee0*/  SYNCS.PHASECHK.TRANS64.TRYWAIT P0, [R0+URZ], R3 ;  /* 0x00000003000075a7 */ /* 0x0022a400080011ff */
[----:B--2---:R-:W-:Y:S05]  /*9ef0*/  @!P0 NANOSLEEP.SYNCS 0x989680 ;  /* 0x009896800000895d */ /* 0x004fea0003900000 */
[----:B------:R-:W2:Y:S02]  /*9f00*/  @!P0 SYNCS.PHASECHK.TRANS64 P0, [R0+URZ], R3 ;  /* 0x00000003000085a7 */ /* 0x000ea400080010ff */
[----:B--2---:R-:W-:Y:S05]  /*9f10*/  @!P0 BRA `(.L_x_233) ;  /* 0xfffffffc00f08947 */ /* 0x004fea000383ffff */
[----:B------:R-:W-:Y:S05]  /*9f20*/  BRA `(.L_x_234) ;  /* 0xffffffa400287947 */ /* 0x000fea000383ffff */
.L_x_86:
[----:B-1----:R1:W2:Y:S02]  /*9f30*/  SYNCS.PHASECHK.TRANS64.TRYWAIT P0, [R2+URZ+0x310], R4 ;  /* 0x00031004020075a7 */ /* 0x0022a400080011ff */
[----:B--2---:R-:W-:Y:S05]  /*9f40*/  @!P0 NANOSLEEP.SYNCS 0x989680 ;  /* 0x009896800000895d */ /* 0x004fea0003900000 */
[----:B------:R-:W2:Y:S02]  /*9f50*/  @!P0 SYNCS.PHASECHK.TRANS64 P0, [R2+URZ+0x310], R4 ;  /* 0x00031004020085a7 */ /* 0x000ea400080010ff */
[----:B--2---:R-:W-:Y:S05]  /*9f60*/  @!P0 BRA `(.L_x_86) ;  /* 0xfffffffc00f08947 */ /* 0x004fea000383ffff */
[----:B------:R-:W-:Y:S05]  /*9f70*/  BRA `(.L_x_235) ;  /* 0xffffffa4008c7947 */ /* 0x000fea000383ffff */
.L_x_87:
[----:B------:R-:W-:-:S07]  /*9f80*/  MOV R2, UR4 ;  /* 0x0000000400027c02 */ /* 0x000fce0008000f00 */
.L_x_236:
[----:B-1----:R1:W2:Y:S02]  /*9f90*/  SYNCS.PHASECHK.TRANS64.TRYWAIT P0, [R2+URZ+0x2c0], R5 ;  /* 0x0002c005020075a7 */ /* 0x0022a400080011ff */
[----:B--2---:R-:W-:Y:S05]  /*9fa0*/  @!P0 NANOSLEEP.SYNCS 0x989680 ;  /* 0x009896800000895d */ /* 0x004fea0003900000 */
[----:B------:R-:W2:Y:S02]  /*9fb0*/  @!P0 SYNCS.PHASECHK.TRANS64 P0, [R2+URZ+0x2c0], R5 ;  /* 0x0002c005020085a7 */ /* 0x000ea400080010ff */
[----:B--2---:R-:W-:Y:S05]  /*9fc0*/  @!P0 BRA `(.L_x_236) ;  /* 0xfffffffc00f08947 */ /* 0x004fea000383ffff */
[----:B------:R-:W-:Y:S05]  /*9fd0*/  BRA `(.L_x_237) ;  /* 0xffffffa4009c7947 */ /* 0x000fea000383ffff */
.L_x_88:
[----:B-1----:R1:W2:Y:S02]  /*9fe0*/  SYNCS.PHASECHK.TRANS64.TRYWAIT P1, [R2+URZ+0x2b0], R4 ;  /* 0x0002b004020075a7 */ /* 0x0022a400080211ff */
[----:B--2---:R-:W-:Y:S05]  /*9ff0*/  @!P1 NANOSLEEP.SYNCS 0x989680 ;  /* 0x009896800000995d */ /* 0x004fea0003900000 */
[----:B------:R-:W2:Y:S02]  /*a000*/  @!P1 SYNCS.PHASECHK.TRANS64 P1, [R2+URZ+0x2b0], R4 ;  /* 0x0002b004020095a7 */ /* 0x000ea400080210ff */
[----:B--2---:R-:W-:Y:S05]  /*a010*/  @!P1 BRA `(.L_x_88) ;  /* 0xfffffffc00f09947 */ /* 0x004fea000383ffff */
[----:B------:R-:W-:Y:S05]  /*a020*/  BRA `(.L_x_238) ;  /* 0xffffffa400cc7947 */ /* 0x000fea000383ffff */
.L_x_91:
[----:B------:R-:W-:-:S07]  /*a030*/  MOV R0, UR4 ;  /* 0x0000000400007c02 */ /* 0x000fce0008000f00 */
.L_x_239:
[----:B-1----:R1:W2:Y:S02]  /*a040*/  SYNCS.PHASECHK.TRANS64.TRYWAIT P0, [R0+URZ+0x2c0], R2 ;  /* 0x0002c002000075a7 */ /* 0x0022a400080011ff */
[----:B--2---:R-:W-:Y:S05]  /*a050*/  @!P0 NANOSLEEP.SYNCS 0x989680 ;  /* 0x009896800000895d */ /* 0x004fea0003900000 */
[----:B------:R-:W2:Y:S02]  /*a060*/  @!P0 SYNCS.PHASECHK.TRANS64 P0, [R0+URZ+0x2c0], R2 ;  /* 0x0002c002000085a7 */ /* 0x000ea400080010ff */
[----:B--2---:R-:W-:Y:S05]  /*a070*/  @!P0 BRA `(.L_x_239) ;  /* 0xfffffffc00f08947 */ /* 0x004fea000383ffff */
[----:B------:R-:W-:Y:S05]  /*a080*/  BRA `(.L_x_90) ;  /* 0xffffffa800207947 */ /* 0x000fea000383ffff */
.L_x_100:
[----:B-1----:R-:W-:-:S04]  /*a090*/  MOV R5, UR5 ;  /* 0x0000000500057c02 */ /* 0x002fc80008000f00 */
[----:B------:R1:W2:Y:S03]  /*a0a0*/  SYNCS.PHASECHK.TRANS64.TRYWAIT P0, [R5+URZ+0x8], R6 ;  /* 0x00000806050075a7 */ /* 0x0002a600080011ff */
[----:B--2---:R-:W-:Y:S05]  /*a0b0*/  @!P0 NANOSLEEP.SYNCS 0x989680 ;  /* 0x009896800000895d */ /* 0x004fea0003900000 */
[----:B------:R-:W2:Y:S02]  /*a0c0*/  @!P0 SYNCS.PHASECHK.TRANS64 P0, [R5+URZ+0x8], R6 ;  /* 0x00000806050085a7 */ /* 0x000ea400080010ff */
[----:B--2---:R-:W-:Y:S05]  /*a0d0*/  @!P0 BRA `(.L_x_100) ;  /* 0xfffffffc00ec8947 */ /* 0x004fea000383ffff */
[----:B------:R-:W-:Y:S05]  /*a0e0*/  BRA `(.L_x_99) ;  /* 0xffffffa800d87947 */ /* 0x000fea000383ffff */
.L_x_102:
[----:B------:R-:W-:Y:S01]  /*a0f0*/  BSSY B0, `(.L_x_240) ;  /* 0x0000006000007945 */ /* 0x000fe20003800000 */
[----:B------:R-:W-:-:S07]  /*a100*/  MOV R15, 0xffffffff ;  /* 0xffffffff000f7802 */ /* 0x000fce0000000f00 */
[----:B-1---5:R-:W-:Y:S05]  /*a110*/  WARPSYNC.COLLECTIVE R15, `(.L_x_241) ;  /* 0x000000000f0c7348 */ /* 0x022fea0003c00000 */
[----:B------:R-:W-:Y:S02]  /*a120*/  ELECT P6, UR79, PT ;  /* 0x00000000004f782f */ /* 0x000fe400038c0000 */
[----:B------:R-:W-:Y:S01]  /*a130*/  MOV R14, UR79 ;  /* 0x0000004f000e7c02 */ /* 0x000fe20008000f00 */
[----:B-1---5:R-:W-:Y:S10]  /*a140*/  ENDCOLLECTIVE ;  /* 0x000000000000791b */ /* 0x022ff40003800000 */
.L_x_241:
[----:B------:R-:W-:Y:S05]  /*a150*/  BSYNC B0 ;  /* 0x0000000000007941 */ /* 0x000fea0003800000 */
.L_x_240:
[----:B------:R-:W-:Y:S01]  /*a160*/  PLOP3.LUT P0, PT, P6, PT, PT, 0x80, 0x8 ;  /* 0x000000000008781c */ /* 0x000fe2000370f070 */
[----:B------:R-:W-:-:S12]  /*a170*/  BRA `(.L_x_242) ;  /* 0xffffffac00047947 */ /* 0x000fd8000383ffff */
.L_x_104:
[----:B-1----:R-:W-:-:S04]  /*a180*/  MOV R0, UR5 ;  /* 0x0000000500007c02 */ /* 0x002fc80008000f00 */
[----:B------:R1:W2:Y:S03]  /*a190*/  SYNCS.PHASECHK.TRANS64.TRYWAIT P0, [R0+URZ+0x8], R4 ;  /* 0x00000804000075a7 */ /* 0x0002a600080011ff */
[----:B--2---:R-:W-:Y:S05]  /*a1a0*/  @!P0 NANOSLEEP.SYNCS 0x989680 ;  /* 0x009896800000895d */ /* 0x004fea0003900000 */
[----:B------:R-:W2:Y:S02]  /*a1b0*/  @!P0 SYNCS.PHASECHK.TRANS64 P0, [R0+URZ+0x8], R4 ;  /* 0x00000804000085a7 */ /* 0x000ea400080010ff */
[----:B--2---:R-:W-:Y:S05]  /*a1c0*/  @!P0 BRA `(.L_x_104) ;  /* 0xfffffffc00ec8947 */ /* 0x004fea000383ffff */
[----:B------:R-:W-:Y:S05]  /*a1d0*/  BRA `(.L_x_103) ;  /* 0xffffffac00087947 */ /* 0x000fea000383ffff */
.L_x_105:
[----:B-1----:R1:W2:Y:S02]  /*a1e0*/  SYNCS.PHASECHK.TRANS64.TRYWAIT P0, [R0+URZ+0x2b0], R4 ;  /* 0x0002b004000075a7 */ /* 0x0022a400080011ff */
[----:B--2---:R-:W-:Y:S05]  /*a1f0*/  @!P0 NANOSLEEP.SYNCS 0x989680 ;  /* 0x009896800000895d */ /* 0x004fea0003900000 */
[----:B------:R-:W2:Y:S02]  /*a200*/  @!P0 SYNCS.PHASECHK.TRANS64 P0, [R0+URZ+0x2b0], R4 ;  /* 0x0002b004000085a7 */ /* 0x000ea400080010ff */
[----:B--2---:R-:W-:Y:S05]  /*a210*/  @!P0 BRA `(.L_x_105) ;  /* 0xfffffffc00f08947 */ /* 0x004fea000383ffff */
[----:B------:R-:W-:Y:S05]  /*a220*/  BRA `(.L_x_243) ;  /* 0xffffffac00dc7947 */ /* 0x000fea000383ffff */
.L_x_107:
[----:B------:R-:W-:-:S07]  /*a230*/  MOV R0, UR19 ;  /* 0x0000001300007c02 */ /* 0x000fce0008000f00 */
.L_x_244:
[----:B-1----:R1:W2:Y:S02]  /*a240*/  SYNCS.PHASECHK.TRANS64.TRYWAIT P0, [R0+URZ+0x2f0], R4 ;  /* 0x0002f004000075a7 */ /* 0x0022a400080011ff */
[----:B--2---:R-:W-:Y:S05]  /*a250*/  @!P0 NANOSLEEP.SYNCS 0x989680 ;  /* 0x009896800000895d */ /* 0x004fea0003900000 */
[----:B------:R-:W2:Y:S02]  /*a260*/  @!P0 SYNCS.PHASECHK.TRANS64 P0, [R0+URZ+0x2f0], R4 ;  /* 0x0002f004000085a7 */ /* 0x000ea400080010ff */
[----:B--2---:R-:W-:Y:S05]  /*a270*/  @!P0 BRA `(.L_x_244) ;  /* 0xfffffffc00f08947 */ /* 0x004fea000383ffff */
[----:B------:R-:W-:Y:S05]  /*a280*/  BRA `(.L_x_245) ;  /* 0xffffffb000247947 */ /* 0x000fea000383ffff */
.L_x_110:
[----:B------:R-:W-:Y:S07]  /*a290*/  MOV R0, UR6 ;  /* 0x0000000600007c02 */ /* 0x000fee0008000f00 */
.L_x_246:
[----:B-1----:R1:W2:Y:S02]  /*a2a0*/  SYNCS.PHASECHK.TRANS64.TRYWAIT P0, [R0+URZ], R4 ;  /* 0x00000004000075a7 */ /* 0x0022a400080011ff */
[----:B--2---:R-:W-:Y:S05]  /*a2b0*/  @!P0 NANOSLEEP.SYNCS 0x989680 ;  /* 0x009896800000895d */ /* 0x004fea0003900000 */
[----:B------:R-:W2:Y:S02]  /*a2c0*/  @!P0 SYNCS.PHASECHK.TRANS64 P0, [R0+URZ], R4 ;  /* 0x00000004000085a7 */ /* 0x000ea400080010ff */
[----:B--2---:R-:W-:Y:S05]  /*a2d0*/  @!P0 BRA `(.L_x_246) ;  /* 0xfffffffc00f08947 */ /* 0x004fea000383ffff */
[----:B------:R-:W-:Y:S05]  /*a2e0*/  BRA `(.L_x_109) ;  /* 0xffffffb0003c7947 */ /* 0x000fea000383ffff */
.L_x_114:
[----:B-1----:R-:W-:-:S07]  /*a2f0*/  MOV R0, UR4 ;  /* 0x0000000400007c02 */ /* 0x002fce0008000f00 */
.L_x_247:
[----:B-1----:R1:W2:Y:S02]  /*a300*/  SYNCS.PHASECHK.TRANS64.TRYWAIT P0, [R0+URZ], R2 ;  /* 0x00000002000075a7 */ /* 0x0022a400080011ff */
[----:B--2---:R-:W-:Y:S05]  /*a310*/  @!P0 NANOSLEEP.SYNCS 0x989680 ;  /* 0x009896800000895d */ /* 0x004fea0003900000 */
[----:B------:R-:W2:Y:S02]  /*a320*/  @!P0 SYNCS.PHASECHK.TRANS64 P0, [R0+URZ], R2 ;  /* 0x00000002000085a7 */ /* 0x000ea400080010ff */
[----:B--2---:R-:W-:Y:S05]  /*a330*/  @!P0 BRA `(.L_x_247) ;  /* 0xfffffffc00f08947 */ /* 0x004fea000383ffff */
[----:B------:R-:W-:Y:S05]  /*a340*/  BRA `(.L_x_248) ;  /* 0xffffffb000f47947 */ /* 0x000fea000383ffff */
.L_x_115:
[----:B------:R-:W-:-:S07]  /*a350*/  MOV R0, UR5 ;  /* 0x0000000500007c02 */ /* 0x000fce0008000f00 */
.L_x_249:
[----:B-1----:R1:W2:Y:S02]  /*a360*/  SYNCS.PHASECHK.TRANS64.TRYWAIT P0, [R0+URZ], R3 ;  /* 0x00000003000075a7 */ /* 0x0022a400080011ff */
[----:B--2---:R-:W-:Y:S05]  /*a370*/  @!P0 NANOSLEEP.SYNCS 0x989680 ;  /* 0x009896800000895d */ /* 0x004fea0003900000 */
[----:B------:R-:W2:Y:S02]  /*a380*/  @!P0 SYNCS.PHASECHK.TRANS64 P0, [R0+URZ], R3 ;  /* 0x00000003000085a7 */ /* 0x000ea400080010ff */
[----:B--2---:R-:W-:Y:S05]  /*a390*/  @!P0 BRA `(.L_x_249) ;  /* 0xfffffffc00f08947 */ /* 0x004fea000383ffff */
[----:B------:R-:W-:Y:S05]  /*a3a0*/  BRA `(.L_x_250) ;  /* 0xffffffb400007947 */ /* 0x000fea000383ffff */
.L_x_116:
[----:B------:R-:W-:-:S07]  /*a3b0*/  MOV R0, UR5 ;  /* 0x0000000500007c02 */ /* 0x000fce0008000f00 */
.L_x_251:
[----:B-1----:R1:W2:Y:S02]  /*a3c0*/  SYNCS.PHASECHK.TRANS64.TRYWAIT P0, [R0+URZ], R3 ;  /* 0x00000003000075a7 */ /* 0x0022a400080011ff */
[----:B--2---:R-:W-:Y:S05]  /*a3d0*/  @!P0 NANOSLEEP.SYNCS 0x989680 ;  /* 0x009896800000895d */ /* 0x004fea0003900000 */
[----:B------:R-:W2:Y:S02]  /*a3e0*/  @!P0 SYNCS.PHASECHK.TRANS64 P0, [R0+URZ], R3 ;  /* 0x00000003000085a7 */ /* 0x000ea400080010ff */
[----:B--2---:R-:W-:Y:S05]  /*a3f0*/  @!P0 BRA `(.L_x_251) ;  /* 0xfffffffc00f08947 */ /* 0x004fea000383ffff */
[----:B------:R-:W-:Y:S05]  /*a400*/  BRA `(.L_x_252) ;  /* 0xffffffb4000c7947 */ /* 0x000fea000383ffff */
.L_x_119:
[----:B------:R-:W-:-:S07]  /*a410*/  MOV R0, UR13 ;  /* 0x0000000d00007c02 */ /* 0x000fce0008000f00 */
.L_x_253:
[----:B-1----:R1:W2:Y:S02]  /*a420*/  SYNCS.PHASECHK.TRANS64.TRYWAIT P1, [R0+URZ+0x330], R2 ;  /* 0x00033002000075a7 */ /* 0x0022a400080211ff */
[----:B--2---:R-:W-:Y:S05]  /*a430*/  @!P1 NANOSLEEP.SYNCS 0x989680 ;  /* 0x009896800000995d */ /* 0x004fea0003900000 */
[----:B------:R-:W2:Y:S02]  /*a440*/  @!P1 SYNCS.PHASECHK.TRANS64 P1, [R0+URZ+0x330], R2 ;  /* 0x00033002000095a7 */ /* 0x000ea400080210ff */
[----:B--2---:R-:W-:Y:S05]  /*a450*/  @!P1 BRA `(.L_x_253) ;  /* 0xfffffffc00f09947 */ /* 0x004fea000383ffff */
[----:B------:R-:W-:Y:S05]  /*a460*/  BRA `(.L_x_254) ;  /* 0xffffffb400587947 */ /* 0x000fea000383ffff */
.L_x_124:
[----:B--2---:R2:W4:Y:S02]  /*a470*/  SYNCS.PHASECHK.TRANS64.TRYWAIT P0, [R7+URZ+0x2b0], R0 ;  /* 0x0002b000070075a7 */ /* 0x00452400080011ff */
[----:B----4-:R-:W-:Y:S05]  /*a480*/  @!P0 NANOSLEEP.SYNCS 0x989680 ;  /* 0x009896800000895d */ /* 0x010fea0003900000 */
[----:B------:R-:W4:Y:S02]  /*a490*/  @!P0 SYNCS.PHASECHK.TRANS64 P0, [R7+URZ+0x2b0], R0 ;  /* 0x0002b000070085a7 */ /* 0x000f2400080010ff */
[----:B----4-:R-:W-:Y:S05]  /*a4a0*/  @!P0 BRA `(.L_x_124) ;  /* 0xfffffffc00f08947 */ /* 0x010fea000383ffff */
[----:B------:R-:W-:Y:S05]  /*a4b0*/  BRA `(.L_x_255) ;  /* 0xffffffb800787947 */ /* 0x000fea000383ffff */
.L_x_127:
[----:B-1----:R-:W-:Y:S07]  /*a4c0*/  MOV R0, UR17 ;  /* 0x0000001100007c02 */ /* 0x002fee0008000f00 */
.L_x_256:
[----:B-1----:R1:W2:Y:S02]  /*a4d0*/  SYNCS.PHASECHK.TRANS64.TRYWAIT P2, [R0+URZ+0x2a8], R7 ;  /* 0x0002a807000075a7 */ /* 0x0022a400080411ff */
[----:B--2---:R-:W-:Y:S05]  /*a4e0*/  @!P2 NANOSLEEP.SYNCS 0x989680 ;  /* 0x009896800000a95d */ /* 0x004fea0003900000 */
[----:B------:R-:W2:Y:S02]  /*a4f0*/  @!P2 SYNCS.PHASECHK.TRANS64 P2, [R0+URZ+0x2a8], R7 ;  /* 0x0002a8070000a5a7 */ /* 0x000ea400080410ff */
[----:B--2---:R-:W-:Y:S05]  /*a500*/  @!P2 BRA `(.L_x_256) ;  /* 0xfffffffc00f0a947 */ /* 0x004fea000383ffff */
[----:B------:R-:W-:Y:S05]  /*a510*/  BRA `(.L_x_126) ;  /* 0xffffffbc00d87947 */ /* 0x000fea000383ffff */
.L_x_130:
[----:B-1----:R-:W-:Y:S07]  /*a520*/  MOV R0, UR17 ;  /* 0x0000001100007c02 */ /* 0x002fee0008000f00 */
.L_x_257:
[----:B-1----:R1:W2:Y:S02]  /*a530*/  SYNCS.PHASECHK.TRANS64.TRYWAIT P0, [R0+URZ+0x298], R6 ;  /* 0x00029806000075a7 */ /* 0x0022a400080011ff */
[----:B--2---:R-:W-:Y:S05]  /*a540*/  @!P0 NANOSLEEP.SYNCS 0x989680 ;  /* 0x009896800000895d */ /* 0x004fea0003900000 */
[----:B------:R-:W2:Y:S02]  /*a550*/  @!P0 SYNCS.PHASECHK.TRANS64 P0, [R0+URZ+0x298], R6 ;  /* 0x00029806000085a7 */ /* 0x000ea400080010ff */
[----:B--2---:R-:W-:Y:S05]  /*a560*/  @!P0 BRA `(.L_x_257) ;  /* 0xfffffffc00f08947 */ /* 0x004fea000383ffff */
[----:B------:R-:W-:Y:S05]  /*a570*/  BRA `(.L_x_258) ;  /* 0xffffffc000287947 */ /* 0x000fea000383ffff */
.L_x_133:
[----:B--2---:R2:W3:Y:S02]  /*a580*/  SYNCS.PHASECHK.TRANS64.TRYWAIT P0, [R3+URZ+0x2b0], R0 ;  /* 0x0002b000030075a7 */ /* 0x0044e400080011ff */
[----:B---3--:R-:W-:Y:S05]  /*a590*/  @!P0 NANOSLEEP.SYNCS 0x989680 ;  /* 0x009896800000895d */ /* 0x008fea0003900000 */
[----:B------:R-:W3:Y:S02]  /*a5a0*/  @!P0 SYNCS.PHASECHK.TRANS64 P0, [R3+URZ+0x2b0], R0 ;  /* 0x0002b000030085a7 */ /* 0x000ee400080010ff */
[----:B---3--:R-:W-:Y:S05]  /*a5b0*/  @!P0 BRA `(.L_x_133) ;  /* 0xfffffffc00f08947 */ /* 0x008fea000383ffff */
[----:B------:R-:W-:Y:S05]  /*a5c0*/  BRA `(.L_x_259) ;  /* 0xffffffc4006c7947 */ /* 0x000fea000383ffff */
.L_x_144:
[----:B-1----:R-:W-:Y:S04]  /*a5d0*/  MOV R0, UR44 ;  /* 0x0000002c00007c02 */ /* 0x002fe80008000f00 */
[----:B------:R1:W2:Y:S03]  /*a5e0*/  SYNCS.PHASECHK.TRANS64.TRYWAIT P1, [R0+URZ+0x290], R3 ;  /* 0x00029003000075a7 */ /* 0x0002a600080211ff */
[----:B--2---:R-:W-:Y:S05]  /*a5f0*/  @!P1 NANOSLEEP.SYNCS 0x989680 ;  /* 0x009896800000995d */ /* 0x004fea0003900000 */
[----:B------:R-:W2:Y:S02]  /*a600*/  @!P1 SYNCS.PHASECHK.TRANS64 P1, [R0+URZ+0x290], R3 ;  /* 0x00029003000095a7 */ /* 0x000ea400080210ff */
[----:B--2---:R-:W-:Y:S05]  /*a610*/  @!P1 BRA `(.L_x_144) ;  /* 0xfffffffc00ec9947 */ /* 0x004fea000383ffff */
[----:B------:R-:W-:Y:S05]  /*a620*/  BRA `(.L_x_143) ;  /* 0xffffffd000c07947 */ /* 0x000fea000383ffff */
.L_x_146:
[----:B------:R1:W1:Y:S02]  /*a630*/  SYNCS.PHASECHK.TRANS64.TRYWAIT P1, [R143+URZ+0x2d0], R4 ;  /* 0x0002d0048f0075a7 */ /* 0x00026400080211ff */
[----:B-1----:R-:W-:Y:S05]  /*a640*/  @!P1 NANOSLEEP.SYNCS 0x989680 ;  /* 0x009896800000995d */ /* 0x002fea0003900000 */
[----:B------:R-:W1:Y:S02]  /*a650*/  @!P1 SYNCS.PHASECHK.TRANS64 P1, [R143+URZ+0x2d0], R4 ;  /* 0x0002d0048f0095a7 */ /* 0x000e6400080210ff */
[----:B-1----:R-:W-:Y:S05]  /*a660*/  @!P1 BRA `(.L_x_146) ;  /* 0xfffffffc00f09947 */ /* 0x002fea000383ffff */
[----:B------:R-:W-:Y:S05]  /*a670*/  BRA `(.L_x_145) ;  /* 0xffffffd400087947 */ /* 0x000fea000383ffff */
        .weak           $__internal_0_$__cuda_sm10x_tcgen05_guardrail_trap_col_being_dealloced_not_returned_by_alloc
        .type           $__internal_0_$__cuda_sm10x_tcgen05_guardrail_trap_col_being_dealloced_not_returned_by_alloc,@function
        .size           $__internal_0_$__cuda_sm10x_tcgen05_guardrail_trap_col_being_dealloced_not_returned_by_alloc,($__internal_1_$__cuda_sm10x_tcgen05_guardrail_trap_phase_invalid_during_alloc - $__internal_0_$__cuda_sm10x_tcgen05_guardrail_trap_col_being_dealloced_not_returned_by_alloc)
$__internal_0_$__cuda_sm10x_tcgen05_guardrail_trap_col_being_dealloced_not_returned_by_alloc:
[----:B------:R-:W-:Y:S05]  /*a680*/  BPT.TRAP 0x1 ;  /* 0x000000040000795c */ /* 0x000fea0000300000 */
[----:B------:R-:W-:-:S04]  /*a690*/  HFMA2 R3, -RZ, RZ, 0, 0 ;  /* 0x00000000ff037431 */ /* 0x000fc800000001ff */
[----:B------:R-:W-:Y:S05]  /*a6a0*/  RET.REL.NODEC R2 `(_ZN7cutlass13device_kernelINS_4gemm6kernel13GemmUniversalIN4cute5tupleIJiiiiEEENS1_10collective13CollectiveMmaINS1_35MainloopSm100TmaUmmaWarpSpecializedILi41ELi2ELi4ENS5_IJNS4_1CILi2EEESB_NSA_ILi1EEEEEEEENS5_IJNSA_ILi256EEENSA_ILi64EEENSA_ILi32EEEEEENS_12float_e5m2_tENS5_IJlSC_lEEESJ_SK_NS4_8TiledMMAINS4_8MMA_AtomIJNS4_10MMA_TraitsINS4_25SM100_MMA_F8F6F4_2x1SM_SSEJSJ_SJ_fSF_SG_NS4_17integral_constantINS4_4UMMA5MajorELSR_0EEESS_NSP_INSQ_7ScaleInELST_0EEESU_EEEEEENS4_6LayoutINS5_IJSC_SC_SC_EEENS5_IJNSA_ILi0EEESZ_SZ_EEEEENS5_IJNS4_10UnderscoreES12_S12_EEEEENS4_28SM100_TMA_2SM_LOAD_MULTICASTENS4_14ComposedLayoutINS4_7SwizzleILi1ELi4ELi3EEENS4_18smem_ptr_flag_bitsILi8EEENSX_INS5_IJNSA_ILi8EEESH_EEENS5_IJSH_SC_EEEEEEEvNS4_8identityENS4_18SM100_TMA_2SM_LOADES1F_vS1G_EENS_8epilogue10collective18CollectiveEpilogueINS1J_23Sm100TmaWarpSpecializedILi1ELi1ELi64ELb0ELb0EEEJNS5_IJNSA_ILi128EEESG_SH_EEENS5_IJNSX_IS1O_SC_EENSX_ISG_SC_EEEEESJ_SK_SJ_SK_NS1J_6fusion15FusionCallbacksIS1N_NS1T_17LinearCombinationISJ_fSJ_fLNS_15FloatRoundStyleE2EEES1P_S1S_JEEENS4_5SM1004TMEM4LOAD26SM100_TMEM_LOAD_32dp32b64xENS4_13SM90_TMA_LOADENS16_INS17_ILi2ELi4ELi3EEES1A_NSX_INS5_IJS1B_SG_EEENS5_IJSG_SC_EEEEEEENS4_39AutoVectorizingCopyWithAssumedAlignmentILi128EEENS4_14SM90_TMA_STOREES28_S2A_S2A_EEEvvEEEEvNT_6ParamsE) ;  /* 0xffffff5802547950 */ /* 0x000fea0003c3ffff */
        .weak           $__internal_1_$__cuda_sm10x_tcgen05_guardrail_trap_phase_invalid_during_alloc
        .type           $__internal_1_$__cuda_sm10x_tcgen05_guardrail_trap_phase_invalid_during_alloc,@function
        .size           $__internal_1_$__cuda_sm10x_tcgen05_guardrail_trap_phase_invalid_during_alloc,($__internal_2_$__cuda_sm10x_tcgen05_guardrail_trap_unallocated_columns_being_dealloced - $__internal_1_$__cuda_sm10x_tcgen05_guardrail_trap_phase_invalid_during_alloc)
$__internal_1_$__cuda_sm10x_tcgen05_guardrail_trap_phase_invalid_during_alloc:
[----:B------:R-:W-:Y:S05]  /*a6b0*/  BPT.TRAP 0x1 ;  /* 0x000000040000795c */ /* 0x000fea0000300000 */
[----:B------:R-:W-:-:S04]  /*a6c0*/  MOV R5, 0x0 ;  /* 0x0000000000057802 */ /* 0x000fc80000000f00 */
[----:B------:R-:W-:Y:S05]  /*a6d0*/  RET.REL.NODEC R4 `(_ZN7cutlass13device_kernelINS_4gemm6kernel13GemmUniversalIN4cute5tupleIJiiiiEEENS1_10collective13CollectiveMmaINS1_35MainloopSm100TmaUmmaWarpSpecializedILi41ELi2ELi4ENS5_IJNS4_1CILi2EEESB_NSA_ILi1EEEEEEEENS5_IJNSA_ILi256EEENSA_ILi64EEENSA_ILi32EEEEEENS_12float_e5m2_tENS5_IJlSC_lEEESJ_SK_NS4_8TiledMMAINS4_8MMA_AtomIJNS4_10MMA_TraitsINS4_25SM100_MMA_F8F6F4_2x1SM_SSEJSJ_SJ_fSF_SG_NS4_17integral_constantINS4_4UMMA5MajorELSR_0EEESS_NSP_INSQ_7ScaleInELST_0EEESU_EEEEEENS4_6LayoutINS5_IJSC_SC_SC_EEENS5_IJNSA_ILi0EEESZ_SZ_EEEEENS5_IJNS4_10UnderscoreES12_S12_EEEEENS4_28SM100_TMA_2SM_LOAD_MULTICASTENS4_14ComposedLayoutINS4_7SwizzleILi1ELi4ELi3EEENS4_18smem_ptr_flag_bitsILi8EEENSX_INS5_IJNSA_ILi8EEESH_EEENS5_IJSH_SC_EEEEEEEvNS4_8identityENS4_18SM100_TMA_2SM_LOADES1F_vS1G_EENS_8epilogue10collective18CollectiveEpilogueINS1J_23Sm100TmaWarpSpecializedILi1ELi1ELi64ELb0ELb0EEEJNS5_IJNSA_ILi128EEESG_SH_EEENS5_IJNSX_IS1O_SC_EENSX_ISG_SC_EEEEESJ_SK_SJ_SK_NS1J_6fusion15FusionCallbacksIS1N_NS1T_17LinearCombinationISJ_fSJ_fLNS_15FloatRoundStyleE2EEES1P_S1S_JEEENS4_5SM1004TMEM4LOAD26SM100_TMEM_LOAD_32dp32b64xENS4_13SM90_TMA_LOADENS16_INS17_ILi2ELi4ELi3EEES1A_NSX_INS5_IJS1B_SG_EEENS5_IJSG_SC_EEEEEEENS4_39AutoVectorizingCopyWithAssumedAlignmentILi128EEENS4_14SM90_TMA_STOREES28_S2A_S2A_EEEvvEEEEvNT_6ParamsE) ;  /* 0xffffff5804487950 */ /* 0x000fea0003c3ffff */
        .weak           $__internal_2_$__cuda_sm10x_tcgen05_guardrail_trap_unallocated_columns_being_dealloced
        .type           $__internal_2_$__cuda_sm10x_tcgen05_guardrail_trap_unallocated_columns_being_dealloced,@function
        .size           $__internal_2_$__cuda_sm10x_tcgen05_guardrail_trap_unallocated_columns_being_dealloced,(.L_x_261 - $__internal_2_$__cuda_sm10x_tcgen05_guardrail_trap_unallocated_columns_being_dealloced)
$__internal_2_$__cuda_sm10x_tcgen05_guardrail_trap_unallocated_columns_being_dealloced:
[----:B------:R-:W-:Y:S05]  /*a6e0*/  BPT.TRAP 0x1 ;  /* 0x000000040000795c */ /* 0x000fea0000300000 */
[----:B------:R-:W-:-:S04]  /*a6f0*/  HFMA2 R3, -RZ, RZ, 0, 0 ;  /* 0x00000000ff037431 */ /* 0x000fc800000001ff */
[----:B------:R-:W-:Y:S05]  /*a700*/  RET.REL.NODEC R2 `(_ZN7cutlass13device_kernelINS_4gemm6kernel13GemmUniversalIN4cute5tupleIJiiiiEEENS1_10collective13CollectiveMmaINS1_35MainloopSm100TmaUmmaWarpSpecializedILi41ELi2ELi4ENS5_IJNS4_1CILi2EEESB_NSA_ILi1EEEEEEEENS5_IJNSA_ILi256EEENSA_ILi64EEENSA_ILi32EEEEEENS_12float_e5m2_tENS5_IJlSC_lEEESJ_SK_NS4_8TiledMMAINS4_8MMA_AtomIJNS4_10MMA_TraitsINS4_25SM100_MMA_F8F6F4_2x1SM_SSEJSJ_SJ_fSF_SG_NS4_17integral_constantINS4_4UMMA5MajorELSR_0EEESS_NSP_INSQ_7ScaleInELST_0EEESU_EEEEEENS4_6LayoutINS5_IJSC_SC_SC_EEENS5_IJNSA_ILi0EEESZ_SZ_EEEEENS5_IJNS4_10UnderscoreES12_S12_EEEEENS4_28SM100_TMA_2SM_LOAD_MULTICASTENS4_14ComposedLayoutINS4_7SwizzleILi1ELi4ELi3EEENS4_18smem_ptr_flag_bitsILi8EEENSX_INS5_IJNSA_ILi8EEESH_EEENS5_IJSH_SC_EEEEEEEvNS4_8identityENS4_18SM100_TMA_2SM_LOADES1F_vS1G_EENS_8epilogue10collective18CollectiveEpilogueINS1J_23Sm100TmaWarpSpecializedILi1ELi1ELi64ELb0ELb0EEEJNS5_IJNSA_ILi128EEESG_SH_EEENS5_IJNSX_IS1O_SC_EENSX_ISG_SC_EEEEESJ_SK_SJ_SK_NS1J_6fusion15FusionCallbacksIS1N_NS1T_17LinearCombinationISJ_fSJ_fLNS_15FloatRoundStyleE2EEES1P_S1S_JEEENS4_5SM1004TMEM4LOAD26SM100_TMEM_LOAD_32dp32b64xENS4_13SM90_TMA_LOADENS16_INS17_ILi2ELi4ELi3EEES1A_NSX_INS5_IJS1B_SG_EEENS5_IJSG_SC_EEEEEEENS4_39AutoVectorizingCopyWithAssumedAlignmentILi128EEENS4_14SM90_TMA_STOREES28_S2A_S2A_EEEvvEEEEvNT_6ParamsE) ;  /* 0xffffff58023c7950 */ /* 0x000fea0003c3ffff */
.L_x_260:
[----:B------:R-:W-:-:S00]  /*a710*/  BRA `(.L_x_260) ;  /* 0xfffffffc00fc7947 */ /* 0x000fc0000383ffff */
[----:B------:R-:W-:-:S00]  /*a720*/  NOP ;  /* 0x0000000000007918 */ /* 0x000fc00000000000 */
        /* <DEDUP_REMOVED lines=13> */
.L_x_261:


//--------------------- .nv.global.init           --------------------------
	.section	.nv.global.init,"aw",@progbits
.nv.global.init:
	.type		$str$27,@object
	.size		$str$27,($str$28 - $str$27)
$str$27:
        /*0000*/ 	.byte	0x28, 0x61, 0x64, 0x64, 0x72, 0x65, 0x73, 0x73, 0x20, 0x26, 0x20, 0x6d, 0x61, 0x73, 0x6b, 0x29
        /*0010*/ 	.byte	0x20, 0x3d, 0x3d, 0x20, 0x30, 0x00
	.type		$str$28,@object
	.size		$str$28,($str$26 - $str$28)
$str$28:
        /*0016*/ 	.byte	0x2f, 0x74, 0x6d, 0x70, 0x2f, 0x63, 0x75, 0x74, 0x6c, 0x61, 0x73, 0x73, 0x5f, 0x73, 0x77, 0x65
        /*0026*/ 	.byte	0x65, 0x70, 0x5f, 0x73, 0x72, 0x63, 0x2f, 0x69, 0x6e, 0x63, 0x6c, 0x75, 0x64, 0x65, 0x2f, 0x63
        /*0036*/ 	.byte	0x75, 0x74, 0x65, 0x2f, 0x70, 0x6f, 0x69, 0x6e, 0x74, 0x65, 0x72, 0x5f, 0x66, 0x6c, 0x61, 0x67
        /*0046*/ 	.byte	0x67, 0x65, 0x64, 0x2e, 0x68, 0x70, 0x70, 0x00
	.type		$str$26,@object
	.size		$str$26,($str$25 - $str$26)
$str$26:
        /*004e*/ 	.byte	0x2f, 0x74, 0x6d, 0x70, 0x2f, 0x63, 0x75, 0x74, 0x6c, 0x61, 0x73, 0x73, 0x5f, 0x73, 0x77, 0x65
        /*005e*/ 	.byte	0x65, 0x70, 0x5f, 0x73, 0x72, 0x63, 0x2f, 0x69, 0x6e, 0x63, 0x6c, 0x75, 0x64, 0x65, 0x2f, 0x63
        /*006e*/ 	.byte	0x75, 0x74, 0x65, 0x2f, 0x61, 0x74, 0x6f, 0x6d, 0x2f, 0x63, 0x6f, 0x70, 0x79, 0x5f, 0x74, 0x72
        /*007e*/ 	.byte	0x61, 0x69, 0x74, 0x73, 0x5f, 0x73, 0x6d, 0x31, 0x30, 0x30, 0x2e, 0x68, 0x70, 0x70, 0x00
	.type		$str$25,@object
	.size		$str$25,(__unnamed_1 - $str$25)
$str$25:
        /*008d*/ 	.byte	0x28, 0x28, 0x75, 0x69, 0x6e, 0x74, 0x33, 0x32, 0x5f, 0x74, 0x28, 0x74, 0x68, 0x72, 0x65, 0x61
        /*009d*/ 	.byte	0x64, 0x49, 0x64, 0x78, 0x2e, 0x78, 0x29, 0x20, 0x2f, 0x20, 0x33, 0x32, 0x29, 0x20, 0x25, 0x20
        /*00ad*/ 	.byte	0x34, 0x29, 0x20, 0x3d, 0x3d, 0x20, 0x28, 0x28, 0x28, 0x74, 0x6d, 0x65, 0x6d, 0x5f, 0x61, 0x64
        /*00bd*/ 	.byte	0x64, 0x72, 0x20, 0x3e, 0x3e, 0x20, 0x31, 0x36, 0x29, 0x20, 0x2f, 0x20, 0x33, 0x32, 0x29, 0x20
        /*00cd*/ 	.byte	0x25, 0x20, 0x34, 0x29, 0x00
	.type		__unnamed_1,@object
	.size		__unnamed_1,(__unnamed_2 - __unnamed_1)
__unnamed_1:
        /*00d2*/ 	.byte	0x61, 0x75, 0x74, 0x6f, 0x20, 0x63, 0x75, 0x74, 0x65, 0x3a, 0x3a, 0x61, 0x73, 0x5f, 0x70, 0x6f
        /* <DEDUP_REMOVED lines=24> */
        /*0262*/ 	.byte	0x43, 0x3c, 0x38, 0x31, 0x39, 0x32, 0x3e, 0x3e, 0x3e, 0x3e, 0x5d, 0x00
	.type		__unnamed_2,@object
	.size		__unnamed_2,(.L_2 - __unnamed_2)
__unnamed_2:
        /* <DEDUP_REMOVED lines=42> */
        /*050e*/ 	.byte	0x3e, 0x3e, 0x3e, 0x3e, 0x5d, 0x00
.L_2:


//--------------------- .nv.shared._ZN7cutlass13device_kernelINS_4gemm6kernel13GemmUniversalIN4cute5tupleIJiiiiEEENS1_10collective13CollectiveMmaINS1_35MainloopSm100TmaUmmaWarpSpecializedILi41ELi2ELi4ENS5_IJNS4_1CILi2EEESB_NSA_ILi1EEEEEEEENS5_IJNSA_ILi256EEENSA_ILi64EEENSA_ILi32EEEEEENS_12float_e5m2_tENS5_IJlSC_lEEESJ_SK_NS4_8TiledMMAINS4_8MMA_AtomIJNS4_10MMA_TraitsINS4_25SM100_MMA_F8F6F4_2x1SM_SSEJSJ_SJ_fSF_SG_NS4_17integral_constantINS4_4UMMA5MajorELSR_0EEESS_NSP_INSQ_7ScaleInELST_0EEESU_EEEEEENS4_6LayoutINS5_IJSC_SC_SC_EEENS5_IJNSA_ILi0EEESZ_SZ_EEEEENS5_IJNS4_10UnderscoreES12_S12_EEEEENS4_28SM100_TMA_2SM_LOAD_MULTICASTENS4_14ComposedLayoutINS4_7SwizzleILi1ELi4ELi3EEENS4_18smem_ptr_flag_bitsILi8EEENSX_INS5_IJNSA_ILi8EEESH_EEENS5_IJSH_SC_EEEEEEEvNS4_8identityENS4_18SM100_TMA_2SM_LOADES1F_vS1G_EENS_8epilogue10collective18CollectiveEpilogueINS1J_23Sm100TmaWarpSpecializedILi1ELi1ELi64ELb0ELb0EEEJNS5_IJNSA_ILi128EEESG_SH_EEENS5_IJNSX_IS1O_SC_EENSX_ISG_SC_EEEEESJ_SK_SJ_SK_NS1J_6fusion15FusionCallbacksIS1N_NS1T_17LinearCombinationISJ_fSJ_fLNS_15FloatRoundStyleE2EEES1P_S1S_JEEENS4_5SM1004TMEM4LOAD26SM100_TMEM_LOAD_32dp32b64xENS4_13SM90_TMA_LOADENS16_INS17_ILi2ELi4ELi3EEES1A_NSX_INS5_IJS1B_SG_EEENS5_IJSG_SC_EEEEEEENS4_39AutoVectorizingCopyWithAssumedAlignmentILi128EEENS4_14SM90_TMA_STOREES28_S2A_S2A_EEEvvEEEEvNT_6ParamsE --------------------------
	.section	.nv.shared._ZN7cutlass13device_kernelINS_4gemm6kernel13GemmUniversalIN4cute5tupleIJiiiiEEENS1_10collective13CollectiveMmaINS1_35MainloopSm100TmaUmmaWarpSpecializedILi41ELi2ELi4ENS5_IJNS4_1CILi2EEESB_NSA_ILi1EEEEEEEENS5_IJNSA_ILi256EEENSA_ILi64EEENSA_ILi32EEEEEENS_12float_e5m2_tENS5_IJlSC_lEEESJ_SK_NS4_8TiledMMAINS4_8MMA_AtomIJNS4_10MMA_TraitsINS4_25SM100_MMA_F8F6F4_2x1SM_SSEJSJ_SJ_fSF_SG_NS4_17integral_constantINS4_4UMMA5MajorELSR_0EEESS_NSP_INSQ_7ScaleInELST_0EEESU_EEEEEENS4_6LayoutINS5_IJSC_SC_SC_EEENS5_IJNSA_ILi0EEESZ_SZ_EEEEENS5_IJNS4_10UnderscoreES12_S12_EEEEENS4_28SM100_TMA_2SM_LOAD_MULTICASTENS4_14ComposedLayoutINS4_7SwizzleILi1ELi4ELi3EEENS4_18smem_ptr_flag_bitsILi8EEENSX_INS5_IJNSA_ILi8EEESH_EEENS5_IJSH_SC_EEEEEEEvNS4_8identityENS4_18SM100_TMA_2SM_LOADES1F_vS1G_EENS_8epilogue10collective18CollectiveEpilogueINS1J_23Sm100TmaWarpSpecializedILi1ELi1ELi64ELb0ELb0EEEJNS5_IJNSA_ILi128EEESG_SH_EEENS5_IJNSX_IS1O_SC_EENSX_ISG_SC_EEEEESJ_SK_SJ_SK_NS1J_6fusion15FusionCallbacksIS1N_NS1T_17LinearCombinationISJ_fSJ_fLNS_15FloatRoundStyleE2EEES1P_S1S_JEEENS4_5SM1004TMEM4LOAD26SM100_TMEM_LOAD_32dp32b64xENS4_13SM90_TMA_LOADENS16_INS17_ILi2ELi4ELi3EEES1A_NSX_INS5_IJS1B_SG_EEENS5_IJSG_SC_EEEEEEENS4_39AutoVectorizingCopyWithAssumedAlignmentILi128EEENS4_14SM90_TMA_STOREES28_S2A_S2A_EEEvvEEEEvNT_6ParamsE,"aw",@nobits
	.sectionflags	@""
	.align	16
	.zero		1024


//--------------------- .nv.shared.reserved.0     --------------------------
	.section	.nv.shared.reserved.0,"aw",@nobits
	.weak		__nv_reservedSMEM_offset_0_alias
	.size		__nv_reservedSMEM_offset_0_alias, 0, 64
	.other		__nv_reservedSMEM_offset_0_alias,@"STO_CUDA_RESERVED_SHARED STV_DEFAULT"
__nv_reservedSMEM_offset_0_alias:
	.zero		0
.nv.shared.reserved.0:
	.zero		64
	.weak		__nv_reservedSMEM_tcgen05_partition
	.type		__nv_reservedSMEM_tcgen05_partition,@object
	.size		__nv_reservedSMEM_tcgen05_partition,(.L_0 - __nv_reservedSMEM_tcgen05_partition)
__nv_reservedSMEM_tcgen05_partition:
	.zero		32
.L_0:


//--------------------- .nv.global                --------------------------
	.section	.nv.global,"aw",@nobits
.nv.global:
	.type		_ZN40_INTERNAL_e75e16e1_4_k_cu_ae298cf7_247114cute1_E,@object
	.size		_ZN40_INTERNAL_e75e16e1_4_k_cu_ae298cf7_247114cute1_E,(_ZN40_INTERNAL_e75e16e1_4_k_cu_ae298cf7_247114cuda3std3__45__cpo6cbeginE - _ZN40_INTERNAL_e75e16e1_4_k_cu_ae298cf7_247114cute1_E)
_ZN40_INTERNAL_e75e16e1_4_k_cu_ae298cf7_247114cute1_E:
	.zero		1
	.type		_ZN40_INTERNAL_e75e16e1_4_k_cu_ae298cf7_247114cuda3std3__45__cpo6cbeginE,@object
	.size		_ZN40_INTERNAL_e75e16e1_4_k_cu_ae298cf7_247114cuda3std3__45__cpo6cbeginE,(_ZN40_INTERNAL_e75e16e1_4_k_cu_ae298cf7_247114cuda3std3__48in_placeE - _ZN40_INTERNAL_e75e16e1_4_k_cu_ae298cf7_247114cuda3std3__45__cpo6cbeginE)
_ZN40_INTERNAL_e75e16e1_4_k_cu_ae298cf7_247114cuda3std3__45__cpo6cbeginE:
	.zero		1
	.type		_ZN40_INTERNAL_e75e16e1_4_k_cu_ae298cf7_247114cuda3std3__48in_placeE,@object
	.size		_ZN40_INTERNAL_e75e16e1_4_k_cu_ae298cf7_247114cuda3std3__48in_placeE,(_ZN40_INTERNAL_e75e16e1_4_k_cu_ae298cf7_247114cuda3std6ranges3__45__cpo9iter_moveE - _ZN40_INTERNAL_e75e16e1_4_k_cu_ae298cf7_247114cuda3std3__48in_placeE)
_ZN40_INTERNAL_e75e16e1_4_k_cu_ae298cf7_247114cuda3std3__48in_placeE:
	.zero		1
	.type		_ZN40_INTERNAL_e75e16e1_4_k_cu_ae298cf7_247114cuda3std6ranges3__45__cpo9iter_moveE,@object
	.size		_ZN40_INTERNAL_e75e16e1_4_k_cu_ae298cf7_247114cuda3std6ranges3__45__cpo9iter_moveE,(_ZN40_INTERNAL_e75e16e1_4_k_cu_ae298cf7_247114cuda3std3__45__cpo5beginE - _ZN40_INTERNAL_e75e16e1_4_k_cu_ae298cf7_247114cuda3std6ranges3__45__cpo9iter_moveE)
_ZN40_INTERNAL_e75e16e1_4_k_cu_ae298cf7_247114cuda3std6ranges3__45__cpo9iter_moveE:
	.zero		1
	.type		_ZN40_INTERNAL_e75e16e1_4_k_cu_ae298cf7_247114cuda3std3__45__cpo5beginE,@object
	.size		_ZN40_INTERNAL_e75e16e1_4_k_cu_ae298cf7_247114cuda3std3__45__cpo5beginE,(_ZN40_INTERNAL_e75e16e1_4_k_cu_ae298cf7_247114cuda3std3__442_GLOBAL__N__e75e16e1_4_k_cu_ae298cf7_247116ignoreE - _ZN40_INTERNAL_e75e16e1_4_k_cu_ae298cf7_247114cuda3std3__45__cpo5beginE)
_ZN40_INTERNAL_e75e16e1_4_k_cu_ae298cf7_247114cuda3std3__45__cpo5beginE:
	.zero		1
	.type		_ZN40_INTERNAL_e75e16e1_4_k_cu_ae298cf7_247114cuda3std3__442_GLOBAL__N__e75e16e1_4_k_cu_ae298cf7_247116ignoreE,@object
	.size		_ZN40_INTERNAL_e75e16e1_4_k_cu_ae298cf7_247114cuda3std3__442_GLOBAL__N__e75e16e1_4_k_cu_ae298cf7_247116ignoreE,(_ZN40_INTERNAL_e75e16e1_4_k_cu_ae298cf7_247114cute7productE - _ZN40_INTERNAL_e75e16e1_4_k_cu_ae298cf7_247114cuda3std3__442_GLOBAL__N__e75e16e1_4_k_cu_ae298cf7_247116ignoreE)
_ZN40_INTERNAL_e75e16e1_4_k_cu_ae298cf7_247114cuda3std3__442_GLOBAL__N__e75e16e1_4_k_cu_ae298cf7_247116ignoreE:
	.zero		1
	.type		_ZN40_INTERNAL_e75e16e1_4_k_cu_ae298cf7_247114cute7productE,@object
	.size		_ZN40_INTERNAL_e75e16e1_4_k_cu_ae298cf7_247114cute7productE,(_ZN40_INTERNAL_e75e16e1_4_k_cu_ae298cf7_247114cuda3std3__45__cpo3endE - _ZN40_INTERNAL_e75e16e1_4_k_cu_ae298cf7_247114cute7productE)
_ZN40_INTERNAL_e75e16e1_4_k_cu_ae298cf7_247114cute7productE:
	.zero		1
	.type		_ZN40_INTERNAL_e75e16e1_4_k_cu_ae298cf7_247114cuda3std3__45__cpo3endE,@object
	.size		_ZN40_INTERNAL_e75e16e1_4_k_cu_ae298cf7_247114cuda3std3__45__cpo3endE,(_ZN40_INTERNAL_e75e16e1_4_k_cu_ae298cf7_247114cuda3std3__419piecewise_constructE - _ZN40_INTERNAL_e75e16e1_4_k_cu_ae298cf7_247114cuda3std3__45__cpo3endE)
_ZN40_INTERNAL_e75e16e1_4_k_cu_ae298cf7_247114cuda3std3__45__cpo3endE:
	.zero		1
	.type		_ZN40_INTERNAL_e75e16e1_4_k_cu_ae298cf7_247114cuda3std3__419piecewise_constructE,@object
	.size		_ZN40_INTERNAL_e75e16e1_4_k_cu_ae298cf7_247114cuda3std3__419piecewise_constructE,(_ZN40_INTERNAL_e75e16e1_4_k_cu_ae298cf7_247114cuda3std3__45__cpo4cendE - _ZN40_INTERNAL_e75e16e1_4_k_cu_ae298cf7_247114cuda3std3__419piecewise_constructE)
_ZN40_INTERNAL_e75e16e1_4_k_cu_ae298cf7_247114cuda3std3__419piecewise_constructE:
	.zero		1
	.type		_ZN40_INTERNAL_e75e16e1_4_k_cu_ae298cf7_247114cuda3std3__45__cpo4cendE,@object
	.size		_ZN40_INTERNAL_e75e16e1_4_k_cu_ae298cf7_247114cuda3std3__45__cpo4cendE,(_ZN40_INTERNAL_e75e16e1_4_k_cu_ae298cf7_247114cuda3std6ranges3__45__cpo4swapE - _ZN40_INTERNAL_e75e16e1_4_k_cu_ae298cf7_247114cuda3std3__45__cpo4cendE)
_ZN40_INTERNAL_e75e16e1_4_k_cu_ae298cf7_247114cuda3std3__45__cpo4cendE:
	.zero		1
	.type		_ZN40_INTERNAL_e75e16e1_4_k_cu_ae298cf7_247114cuda3std6ranges3__45__cpo4swapE,@object
	.size		_ZN40_INTERNAL_e75e16e1_4_k_cu_ae298cf7_247114cuda3std6ranges3__45__cpo4swapE,(.L_10 - _ZN40_INTERNAL_e75e16e1_4_k_cu_ae298cf7_247114cuda3std6ranges3__45__cpo4swapE)
_ZN40_INTERNAL_e75e16e1_4_k_cu_ae298cf7_247114cuda3std6ranges3__45__cpo4swapE:
	.zero		1
.L_10:


//--------------------- .nv.constant0._ZN7cutlass13device_kernelINS_4gemm6kernel13GemmUniversalIN4cute5tupleIJiiiiEEENS1_10collective13CollectiveMmaINS1_35MainloopSm100TmaUmmaWarpSpecializedILi41ELi2ELi4ENS5_IJNS4_1CILi2EEESB_NSA_ILi1EEEEEEEENS5_IJNSA_ILi256EEENSA_ILi64EEENSA_ILi32EEEEEENS_12float_e5m2_tENS5_IJlSC_lEEESJ_SK_NS4_8TiledMMAINS4_8MMA_AtomIJNS4_10MMA_TraitsINS4_25SM100_MMA_F8F6F4_2x1SM_SSEJSJ_SJ_fSF_SG_NS4_17integral_constantINS4_4UMMA5MajorELSR_0EEESS_NSP_INSQ_7ScaleInELST_0EEESU_EEEEEENS4_6LayoutINS5_IJSC_SC_SC_EEENS5_IJNSA_ILi0EEESZ_SZ_EEEEENS5_IJNS4_10UnderscoreES12_S12_EEEEENS4_28SM100_TMA_2SM_LOAD_MULTICASTENS4_14ComposedLayoutINS4_7SwizzleILi1ELi4ELi3EEENS4_18smem_ptr_flag_bitsILi8EEENSX_INS5_IJNSA_ILi8EEESH_EEENS5_IJSH_SC_EEEEEEEvNS4_8identityENS4_18SM100_TMA_2SM_LOADES1F_vS1G_EENS_8epilogue10collective18CollectiveEpilogueINS1J_23Sm100TmaWarpSpecializedILi1ELi1ELi64ELb0ELb0EEEJNS5_IJNSA_ILi128EEESG_SH_EEENS5_IJNSX_IS1O_SC_EENSX_ISG_SC_EEEEESJ_SK_SJ_SK_NS1J_6fusion15FusionCallbacksIS1N_NS1T_17LinearCombinationISJ_fSJ_fLNS_15FloatRoundStyleE2EEES1P_S1S_JEEENS4_5SM1004TMEM4LOAD26SM100_TMEM_LOAD_32dp32b64xENS4_13SM90_TMA_LOADENS16_INS17_ILi2ELi4ELi3EEES1A_NSX_INS5_IJS1B_SG_EEENS5_IJSG_SC_EEEEEEENS4_39AutoVectorizingCopyWithAssumedAlignmentILi128EEENS4_14SM90_TMA_STOREES28_S2A_S2A_EEEvvEEEEvNT_6ParamsE --------------------------
	.section	.nv.constant0._ZN7cutlass13device_kernelINS_4gemm6kernel13GemmUniversalIN4cute5tupleIJiiiiEEENS1_10collective13CollectiveMmaINS1_35MainloopSm100TmaUmmaWarpSpecializedILi41ELi2ELi4ENS5_IJNS4_1CILi2EEESB_NSA_ILi1EEEEEEEENS5_IJNSA_ILi256EEENSA_ILi64EEENSA_ILi32EEEEEENS_12float_e5m2_tENS5_IJlSC_lEEESJ_SK_NS4_8TiledMMAINS4_8MMA_AtomIJNS4_10MMA_TraitsINS4_25SM100_MMA_F8F6F4_2x1SM_SSEJSJ_SJ_fSF_SG_NS4_17integral_constantINS4_4UMMA5MajorELSR_0EEESS_NSP_INSQ_7ScaleInELST_0EEESU_EEEEEENS4_6LayoutINS5_IJSC_SC_SC_EEENS5_IJNSA_ILi0EEESZ_SZ_EEEEENS5_IJNS4_10UnderscoreES12_S12_EEEEENS4_28SM100_TMA_2SM_LOAD_MULTICASTENS4_14ComposedLayoutINS4_7SwizzleILi1ELi4ELi3EEENS4_18smem_ptr_flag_bitsILi8EEENSX_INS5_IJNSA_ILi8EEESH_EEENS5_IJSH_SC_EEEEEEEvNS4_8identityENS4_18SM100_TMA_2SM_LOADES1F_vS1G_EENS_8epilogue10collective18CollectiveEpilogueINS1J_23Sm100TmaWarpSpecializedILi1ELi1ELi64ELb0ELb0EEEJNS5_IJNSA_ILi128EEESG_SH_EEENS5_IJNSX_IS1O_SC_EENSX_ISG_SC_EEEEESJ_SK_SJ_SK_NS1J_6fusion15FusionCallbacksIS1N_NS1T_17LinearCombinationISJ_fSJ_fLNS_15FloatRoundStyleE2EEES1P_S1S_JEEENS4_5SM1004TMEM4LOAD26SM100_TMEM_LOAD_32dp32b64xENS4_13SM90_TMA_LOADENS16_INS17_ILi2ELi4ELi3EEES1A_NSX_INS5_IJS1B_SG_EEENS5_IJSG_SC_EEEEEEENS4_39AutoVectorizingCopyWithAssumedAlignmentILi128EEENS4_14SM90_TMA_STOREES28_S2A_S2A_EEEvvEEEEvNT_6ParamsE,"a",@progbits
	.sectionflags	@""
	.align	4
.nv.constant0._ZN7cutlass13device_kernelINS_4gemm6kernel13GemmUniversalIN4cute5tupleIJiiiiEEENS1_10collective13CollectiveMmaINS1_35MainloopSm100TmaUmmaWarpSpecializedILi41ELi2ELi4ENS5_IJNS4_1CILi2EEESB_NSA_ILi1EEEEEEEENS5_IJNSA_ILi256EEENSA_ILi64EEENSA_ILi32EEEEEENS_12float_e5m2_tENS5_IJlSC_lEEESJ_SK_NS4_8TiledMMAINS4_8MMA_AtomIJNS4_10MMA_TraitsINS4_25SM100_MMA_F8F6F4_2x1SM_SSEJSJ_SJ_fSF_SG_NS4_17integral_constantINS4_4UMMA5MajorELSR_0EEESS_NSP_INSQ_7ScaleInELST_0EEESU_EEEEEENS4_6LayoutINS5_IJSC_SC_SC_EEENS5_IJNSA_ILi0EEESZ_SZ_EEEEENS5_IJNS4_10UnderscoreES12_S12_EEEEENS4_28SM100_TMA_2SM_LOAD_MULTICASTENS4_14ComposedLayoutINS4_7SwizzleILi1ELi4ELi3EEENS4_18smem_ptr_flag_bitsILi8EEENSX_INS5_IJNSA_ILi8EEESH_EEENS5_IJSH_SC_EEEEEEEvNS4_8identityENS4_18SM100_TMA_2SM_LOADES1F_vS1G_EENS_8epilogue10collective18CollectiveEpilogueINS1J_23Sm100TmaWarpSpecializedILi1ELi1ELi64ELb0ELb0EEEJNS5_IJNSA_ILi128EEESG_SH_EEENS5_IJNSX_IS1O_SC_EENSX_ISG_SC_EEEEESJ_SK_SJ_SK_NS1J_6fusion15FusionCallbacksIS1N_NS1T_17LinearCombinationISJ_fSJ_fLNS_15FloatRoundStyleE2EEES1P_S1S_JEEENS4_5SM1004TMEM4LOAD26SM100_TMEM_LOAD_32dp32b64xENS4_13SM90_TMA_LOADENS16_INS17_ILi2ELi4ELi3EEES1A_NSX_INS5_IJS1B_SG_EEENS5_IJSG_SC_EEEEEEENS4_39AutoVectorizingCopyWithAssumedAlignmentILi128EEENS4_14SM90_TMA_STOREES28_S2A_S2A_EEEvvEEEEvNT_6ParamsE:
	.zero		2944


//--------------------- SYMBOLS --------------------------

	.type		.nv.reservedSmem.offset0,@object
	.size		.nv.reservedSmem.offset0,0x4
	.type		.nv.reservedSmem.cap,@object
	.size		.nv.reservedSmem.cap,0x4
	.type		__assertfail,@function
